	.target	sm_90a

	.elftype	@"ET_EXEC"


//--------------------- .note.nv.tkinfo           --------------------------
	.section	.note.nv.tkinfo,"",@"SHT_NOTE"
	.sectionflags	@"SHF_NOTE_NV_TKINFO"
	.tkinfo
        /*0018*/ 	.word	0x00000002
        /*0030*/ 	.string	""
        /*0030*/ 	.string	"ptxas"
        /*0030*/ 	.string	"Cuda compilation tools, release 13.0, V13.0.88"
        /*0030*/ 	.string	"Build cuda_13.0.r13.0/compiler.36424714_0"
        /*0030*/ 	.string	"-arch sm_90a -m 64 "



//--------------------- .note.nv.cuinfo           --------------------------
	.section	.note.nv.cuinfo,"",@"SHT_NOTE"
	.sectionflags	@"SHF_NOTE_NV_CUINFO"
        /*0018*/ 	.short	0x0002
        /*001a*/ 	.short	0x005a
        /*001c*/ 	.short	0x0082
	.zero		2


//--------------------- .nv.info                  --------------------------
	.section	.nv.info,"",@"SHT_CUDA_INFO"
	.align	4


	//----- nvinfo : EIATTR_REGCOUNT
	.align		4
        /*0000*/ 	.byte	0x04, 0x2f
        /*0002*/ 	.short	(.L_12 - .L_11)
	.align		4
.L_11:
        /*0004*/ 	.word	index@(_ZN7cutlass13device_kernelINS_4gemm6kernel13GemmUniversalIN4cute5tupleIJiiiiEEENS1_10collective13CollectiveMmaINS1_37MainloopSm90TmaGmmaWarpSpecializedFP8ILi3ENS5_IJNS4_1CILi2EEESB_NSA_ILi1EEEEEENS1_35KernelTmaWarpSpecializedCooperativeEEENS5_IJNSA_ILi256EEENSA_ILi128EEENSA_ILi32EEEEEENS_12float_e4m3_tENS5_IJlSC_lEEESK_SL_NS4_8TiledMMAINS4_8MMA_AtomIJNS4_4SM904GMMA31MMA_64x128x32_F32E4M3E4M3_SS_TNILNSP_7ScaleInE1ELSR_1EEEEEENS4_6LayoutINS5_IJSB_SC_SC_EEENS5_IJSC_NSA_ILi0EEESW_EEEEENS5_IJNS4_10UnderscoreESZ_SZ_EEEEENS4_23SM90_TMA_LOAD_MULTICASTENS4_14ComposedLayoutINS4_7SwizzleILi1ELi4ELi3EEENS4_18smem_ptr_flag_bitsILi8EEENSU_INS5_IJNSA_ILi8EEESI_EEENS5_IJSI_SC_EEEEEEEvNS4_8identityES12_S1C_vS1D_EENS_8epilogue10collective6detail29Sm90TmaWarpSpecializedAdapterINS1G_15DefaultEpilogueISK_SL_SL_NS1F_6thread17LinearCombinationISK_Li1EffLNS1K_9ScaleType4KindE0ELNS_15FloatRoundStyleE2ESK_EENS1_15EpilogueDefaultEEEEEvvEEEEvNT_6ParamsE)
        /*0008*/ 	.word	0x000000a8


	//----- nvinfo : EIATTR_FRAME_SIZE
	.align		4
.L_12:
        /*000c*/ 	.byte	0x04, 0x11
        /*000e*/ 	.short	(.L_14 - .L_13)
	.align		4
.L_13:
        /*0010*/ 	.word	index@(_ZN7cutlass13device_kernelINS_4gemm6kernel13GemmUniversalIN4cute5tupleIJiiiiEEENS1_10collective13CollectiveMmaINS1_37MainloopSm90TmaGmmaWarpSpecializedFP8ILi3ENS5_IJNS4_1CILi2EEESB_NSA_ILi1EEEEEENS1_35KernelTmaWarpSpecializedCooperativeEEENS5_IJNSA_ILi256EEENSA_ILi128EEENSA_ILi32EEEEEENS_12float_e4m3_tENS5_IJlSC_lEEESK_SL_NS4_8TiledMMAINS4_8MMA_AtomIJNS4_4SM904GMMA31MMA_64x128x32_F32E4M3E4M3_SS_TNILNSP_7ScaleInE1ELSR_1EEEEEENS4_6LayoutINS5_IJSB_SC_SC_EEENS5_IJSC_NSA_ILi0EEESW_EEEEENS5_IJNS4_10UnderscoreESZ_SZ_EEEEENS4_23SM90_TMA_LOAD_MULTICASTENS4_14ComposedLayoutINS4_7SwizzleILi1ELi4ELi3EEENS4_18smem_ptr_flag_bitsILi8EEENSU_INS5_IJNSA_ILi8EEESI_EEENS5_IJSI_SC_EEEEEEEvNS4_8identityES12_S1C_vS1D_EENS_8epilogue10collective6detail29Sm90TmaWarpSpecializedAdapterINS1G_15DefaultEpilogueISK_SL_SL_NS1F_6thread17LinearCombinationISK_Li1EffLNS1K_9ScaleType4KindE0ELNS_15FloatRoundStyleE2ESK_EENS1_15EpilogueDefaultEEEEEvvEEEEvNT_6ParamsE)
        /*0014*/ 	.word	0x00000108


	//----- nvinfo : EIATTR_MIN_STACK_SIZE
	.align		4
.L_14:
        /*0018*/ 	.byte	0x04, 0x12
        /*001a*/ 	.short	(.L_16 - .L_15)
	.align		4
.L_15:
        /*001c*/ 	.word	index@(_ZN7cutlass13device_kernelINS_4gemm6kernel13GemmUniversalIN4cute5tupleIJiiiiEEENS1_10collective13CollectiveMmaINS1_37MainloopSm90TmaGmmaWarpSpecializedFP8ILi3ENS5_IJNS4_1CILi2EEESB_NSA_ILi1EEEEEENS1_35KernelTmaWarpSpecializedCooperativeEEENS5_IJNSA_ILi256EEENSA_ILi128EEENSA_ILi32EEEEEENS_12float_e4m3_tENS5_IJlSC_lEEESK_SL_NS4_8TiledMMAINS4_8MMA_AtomIJNS4_4SM904GMMA31MMA_64x128x32_F32E4M3E4M3_SS_TNILNSP_7ScaleInE1ELSR_1EEEEEENS4_6LayoutINS5_IJSB_SC_SC_EEENS5_IJSC_NSA_ILi0EEESW_EEEEENS5_IJNS4_10UnderscoreESZ_SZ_EEEEENS4_23SM90_TMA_LOAD_MULTICASTENS4_14ComposedLayoutINS4_7SwizzleILi1ELi4ELi3EEENS4_18smem_ptr_flag_bitsILi8EEENSU_INS5_IJNSA_ILi8EEESI_EEENS5_IJSI_SC_EEEEEEEvNS4_8identityES12_S1C_vS1D_EENS_8epilogue10collective6detail29Sm90TmaWarpSpecializedAdapterINS1G_15DefaultEpilogueISK_SL_SL_NS1F_6thread17LinearCombinationISK_Li1EffLNS1K_9ScaleType4KindE0ELNS_15FloatRoundStyleE2ESK_EENS1_15EpilogueDefaultEEEEEvvEEEEvNT_6ParamsE)
        /*0020*/ 	.word	0x00000108
.L_16:


//--------------------- .nv.compat                --------------------------
	.section	.nv.compat,"",@"SHT_CUDA_COMPAT_INFO"
	.align	4
        /*0000*/ 	.byte	0x02, 0x09, 0x01, 0x00, 0x02, 0x02, 0x04, 0x00, 0x02, 0x05, 0x05, 0x00, 0x03, 0x07, 0x01, 0x01
        /*0010*/ 	.byte	0x02, 0x03, 0x01, 0x00, 0x02, 0x06, 0x01, 0x00, 0x04, 0x0b, 0x08, 0x00, 0x00, 0x00, 0x00, 0x00
        /*0020*/ 	.byte	0x00, 0x00, 0x00, 0x00


//--------------------- .nv.info._ZN7cutlass13device_kernelINS_4gemm6kernel13GemmUniversalIN4cute5tupleIJiiiiEEENS1_10collective13CollectiveMmaINS1_37MainloopSm90TmaGmmaWarpSpecializedFP8ILi3ENS5_IJNS4_1CILi2EEESB_NSA_ILi1EEEEEENS1_35KernelTmaWarpSpecializedCooperativeEEENS5_IJNSA_ILi256EEENSA_ILi128EEENSA_ILi32EEEEEENS_12float_e4m3_tENS5_IJlSC_lEEESK_SL_NS4_8TiledMMAINS4_8MMA_AtomIJNS4_4SM904GMMA31MMA_64x128x32_F32E4M3E4M3_SS_TNILNSP_7ScaleInE1ELSR_1EEEEEENS4_6LayoutINS5_IJSB_SC_SC_EEENS5_IJSC_NSA_ILi0EEESW_EEEEENS5_IJNS4_10UnderscoreESZ_SZ_EEEEENS4_23SM90_TMA_LOAD_MULTICASTENS4_14ComposedLayoutINS4_7SwizzleILi1ELi4ELi3EEENS4_18smem_ptr_flag_bitsILi8EEENSU_INS5_IJNSA_ILi8EEESI_EEENS5_IJSI_SC_EEEEEEEvNS4_8identityES12_S1C_vS1D_EENS_8epilogue10collective6detail29Sm90TmaWarpSpecializedAdapterINS1G_15DefaultEpilogueISK_SL_SL_NS1F_6thread17LinearCombinationISK_Li1EffLNS1K_9ScaleType4KindE0ELNS_15FloatRoundStyleE2ESK_EENS1_15EpilogueDefaultEEEEEvvEEEEvNT_6ParamsE --------------------------
	.section	.nv.info._ZN7cutlass13device_kernelINS_4gemm6kernel13GemmUniversalIN4cute5tupleIJiiiiEEENS1_10collective13CollectiveMmaINS1_37MainloopSm90TmaGmmaWarpSpecializedFP8ILi3ENS5_IJNS4_1CILi2EEESB_NSA_ILi1EEEEEENS1_35KernelTmaWarpSpecializedCooperativeEEENS5_IJNSA_ILi256EEENSA_ILi128EEENSA_ILi32EEEEEENS_12float_e4m3_tENS5_IJlSC_lEEESK_SL_NS4_8TiledMMAINS4_8MMA_AtomIJNS4_4SM904GMMA31MMA_64x128x32_F32E4M3E4M3_SS_TNILNSP_7ScaleInE1ELSR_1EEEEEENS4_6LayoutINS5_IJSB_SC_SC_EEENS5_IJSC_NSA_ILi0EEESW_EEEEENS5_IJNS4_10UnderscoreESZ_SZ_EEEEENS4_23SM90_TMA_LOAD_MULTICASTENS4_14ComposedLayoutINS4_7SwizzleILi1ELi4ELi3EEENS4_18smem_ptr_flag_bitsILi8EEENSU_INS5_IJNSA_ILi8EEESI_EEENS5_IJSI_SC_EEEEEEEvNS4_8identityES12_S1C_vS1D_EENS_8epilogue10collective6detail29Sm90TmaWarpSpecializedAdapterINS1G_15DefaultEpilogueISK_SL_SL_NS1F_6thread17LinearCombinationISK_Li1EffLNS1K_9ScaleType4KindE0ELNS_15FloatRoundStyleE2ESK_EENS1_15EpilogueDefaultEEEEEvvEEEEvNT_6ParamsE,"",@"SHT_CUDA_INFO"
	.sectionflags	@""
	.align	4


	//----- nvinfo : EIATTR_CUDA_API_VERSION
	.align		4
        /*0000*/ 	.byte	0x04, 0x37
        /*0002*/ 	.short	(.L_18 - .L_17)
.L_17:
        /*0004*/ 	.word	0x00000082


	//----- nvinfo : EIATTR_KPARAM_INFO
	.align		4
.L_18:
        /*0008*/ 	.byte	0x04, 0x17
        /*000a*/ 	.short	(.L_20 - .L_19)
.L_19:
        /*000c*/ 	.word	0x00000000
        /*0010*/ 	.short	0x0000
        /*0012*/ 	.short	0x0070
        /*0014*/ 	.byte	0x00, 0xf0, 0x01, 0x10


	//----- nvinfo : EIATTR_SPARSE_MMA_MASK
	.align		4
.L_20:
        /*0018*/ 	.byte	0x03, 0x50
        /*001a*/ 	.short	0x0000


	//----- nvinfo : EIATTR_MAXREG_COUNT
	.align		4
        /*001c*/ 	.byte	0x03, 0x1b
        /*001e*/ 	.short	0x00a8


	//----- nvinfo : EIATTR_NUM_BARRIERS
	.align		4
        /*0020*/ 	.byte	0x02, 0x4c
        /*0022*/ 	.byte	0x01
	.zero		1


	//----- nvinfo : EIATTR_ANNOTATIONS
	.align		4
        /*0024*/ 	.byte	0x04, 0x55
        /*0026*/ 	.short	(.L_22 - .L_21)


	//   ....[0]....
.L_21:
        /*0028*/ 	.word	0x00000001
        /*002c*/ 	.byte	0xf0, 0x06, 0x00, 0x00, 0x01, 0x00, 0x00, 0x00, 0xe0, 0x07, 0x00, 0x00, 0x01, 0x00, 0x00, 0x00
        /* <DEDUP_REMOVED lines=198> */
        /*0c9c*/ 	.byte	0xd0, 0x04, 0x01, 0x00


	//----- nvinfo : EIATTR_MERCURY_ISA_VERSION
	.align		4
.L_22:
        /*0ca0*/ 	.byte	0x03, 0x5f
        /*0ca2*/ 	.short	0x0101


	//----- nvinfo : EIATTR_INT_WARP_WIDE_INSTR_OFFSETS
	.align		4
        /*0ca4*/ 	.byte	0x04, 0x31
        /*0ca6*/ 	.short	(.L_24 - .L_23)


	//   ....[0]....
.L_23:
        /*0ca8*/ 	.word	0x00000530


	//   ....[1]....
        /*0cac*/ 	.word	0x00000550


	//   ....[2]....
        /*0cb0*/ 	.word	0x000006c0


	//----- nvinfo : EIATTR_COOP_GROUP_MASK_REGIDS
	.align		4
.L_24:
        /*0cb4*/ 	.byte	0x04, 0x29
        /*0cb6*/ 	.short	(.L_26 - .L_25)


	//   ....[0]....
.L_25:
        /*0cb8*/ 	.word	0xffffffff


	//   ....[1]....
        /*0cbc*/ 	.word	0xffffffff


	//   ....[2]....
        /*0cc0*/ 	.word	0xffffffff


	//   ....[3]....
        /*0cc4*/ 	.word	0xffffffff


	//   ....[4]....
        /*0cc8*/ 	.word	0xffffffff


	//   ....[5]....
        /*0ccc*/ 	.word	0xffffffff


	//----- nvinfo : EIATTR_COOP_GROUP_INSTR_OFFSETS
	.align		4
.L_26:
        /*0cd0*/ 	.byte	0x04, 0x28
        /*0cd2*/ 	.short	(.L_28 - .L_27)


	//   ....[0]....
.L_27:
        /*0cd4*/ 	.word	0x00000070


	//   ....[1]....
        /*0cd8*/ 	.word	0x00000080


	//   ....[2]....
        /*0cdc*/ 	.word	0x000001a0


	//   ....[3]....
        /*0ce0*/ 	.word	0x000003a0


	//   ....[4]....
        /*0ce4*/ 	.word	0x00000820


	//   ....[5]....
        /*0ce8*/ 	.word	0x000015a0


	//----- nvinfo : EIATTR_REG_RECONFIG
	.align		4
.L_28:
        /*0cec*/ 	.byte	0x01, 0x54
	.zero		2


	//----- nvinfo : EIATTR_MBARRIER_INSTR_OFFSETS
	.align		4
        /*0cf0*/ 	.byte	0x04, 0x39
        /*0cf2*/ 	.short	(.L_30 - .L_29)


	//   ....[0]....
.L_29:
        /*0cf4*/ 	.word	0x00000320
        /*0cf8*/ 	.word	0x000000ff
        /*0cfc*/ 	.word	0x00000000
        /*0d00*/ 	.short	0x0100
        /*0d02*/ 	.byte	0x09
	.zero		1


	//   ....[1]....
        /*0d04*/ 	.word	0x00000330
        /*0d08*/ 	.word	0x000000ff
        /*0d0c*/ 	.word	0x00000018
        /*0d10*/ 	.short	0x0100
        /*0d12*/ 	.byte	0x09
	.zero		1


	//   ....[2]....
        /*0d14*/ 	.word	0x00000340
        /*0d18*/ 	.word	0x000000ff
        /*0d1c*/ 	.word	0x00000008
        /*0d20*/ 	.short	0x0100
        /*0d22*/ 	.byte	0x09
	.zero		1


	//   ....[3]....
        /*0d24*/ 	.word	0x00000350
        /*0d28*/ 	.word	0x000000ff
        /*0d2c*/ 	.word	0x00000020
        /*0d30*/ 	.short	0x0100
        /*0d32*/ 	.byte	0x09
	.zero		1


	//   ....[4]....
        /*0d34*/ 	.word	0x00000360
        /*0d38*/ 	.word	0x000000ff
        /*0d3c*/ 	.word	0x00000010
        /*0d40*/ 	.short	0x0100
        /*0d42*/ 	.byte	0x09
	.zero		1


	//   ....[5]....
        /*0d44*/ 	.word	0x00000370
        /*0d48*/ 	.word	0x000000ff
        /*0d4c*/ 	.word	0x00000028
        /*0d50*/ 	.short	0x0100
        /*0d52*/ 	.byte	0x09
	.zero		1


	//   ....[6]....
        /*0d54*/ 	.word	0x00000750
        /*0d58*/ 	.word	0x000000ff
        /*0d5c*/ 	.word	0x00000040
        /*0d60*/ 	.short	0x0100
        /*0d62*/ 	.byte	0x06
	.zero		1


	//   ....[7]....
        /*0d64*/ 	.word	0x000007c0
        /*0d68*/ 	.word	0x000000ff
        /*0d6c*/ 	.word	0x00000048
        /*0d70*/ 	.short	0x0100
        /*0d72*/ 	.byte	0x06
	.zero		1


	//   ....[8]....
        /*0d74*/ 	.word	0x00001db0
        /*0d78*/ 	.word	0x000000ff
        /*0d7c*/ 	.word	0x00000000
        /*0d80*/ 	.short	0x010a
        /*0d82*/ 	.byte	0x07
	.zero		1


	//   ....[9]....
        /*0d84*/ 	.word	0x00001e10
        /*0d88*/ 	.word	0x000000ff
        /*0d8c*/ 	.word	0x00000000
        /*0d90*/ 	.short	0x010a
        /*0d92*/ 	.byte	0x07
	.zero		1


	//   ....[10]....
        /*0d94*/ 	.word	0x00002fe0
        /*0d98*/ 	.word	0x000000ff
        /*0d9c*/ 	.word	0x00000000
        /*0da0*/ 	.short	0x010a
        /*0da2*/ 	.byte	0x09
	.zero		1


	//   ....[11]....
        /*0da4*/ 	.word	0x00003020
        /*0da8*/ 	.word	0x000000ff
        /*0dac*/ 	.word	0x00000000
        /*0db0*/ 	.short	0x010a
        /*0db2*/ 	.byte	0x09
	.zero		1


	//   ....[12]....
        /*0db4*/ 	.word	0x00004090
        /*0db8*/ 	.word	0x000000e5
        /*0dbc*/ 	.word	0x00000000
        /*0dc0*/ 	.short	0x0101
        /*0dc2*/ 	.byte	0x3f
	.zero		1


	//   ....[13]....
        /*0dc4*/ 	.word	0x000052b0
        /*0dc8*/ 	.word	0x00000018
        /*0dcc*/ 	.word	0x00000000
        /*0dd0*/ 	.short	0x0101
        /*0dd2*/ 	.byte	0x3f
	.zero		1


	//   ....[14]....
        /*0dd4*/ 	.word	0x0000f740
        /*0dd8*/ 	.word	0x0000000b
        /*0ddc*/ 	.word	0x00000018
        /*0de0*/ 	.short	0x010a
        /*0de2*/ 	.byte	0x3f
	.zero		1


	//   ....[15]....
        /*0de4*/ 	.word	0x0000fb30
        /*0de8*/ 	.word	0x00000004
        /*0dec*/ 	.word	0x00000048
        /*0df0*/ 	.short	0x0101
        /*0df2*/ 	.byte	0x3f
	.zero		1


	//   ....[16]....
        /*0df4*/ 	.word	0x000102b0
        /*0df8*/ 	.word	0x00000007
        /*0dfc*/ 	.word	0x00000000
        /*0e00*/ 	.short	0x010a
        /*0e02*/ 	.byte	0x3f
	.zero		1


	//   ....[17]....
        /*0e04*/ 	.word	0x00010330
        /*0e08*/ 	.word	0x00000009
        /*0e0c*/ 	.word	0x00000000
        /*0e10*/ 	.short	0x010a
        /*0e12*/ 	.byte	0x3f
	.zero		1


	//   ....[18]....
        /*0e14*/ 	.word	0x000103c0
        /*0e18*/ 	.word	0x00000003
        /*0e1c*/ 	.word	0x00000000
        /*0e20*/ 	.short	0x010a
        /*0e22*/ 	.byte	0x3f
	.zero		1


	//   ....[19]....
        /*0e24*/ 	.word	0x00010430
        /*0e28*/ 	.word	0x00000003
        /*0e2c*/ 	.word	0x00000000
        /*0e30*/ 	.short	0x010a
        /*0e32*/ 	.byte	0x3f
	.zero		1


	//   ....[20]....
        /*0e34*/ 	.word	0x000104a0
        /*0e38*/ 	.word	0x00000000
        /*0e3c*/ 	.word	0x00000000
        /*0e40*/ 	.short	0x010a
        /*0e42*/ 	.byte	0x3f
	.zero		1


	//   ....[21]....
        /*0e44*/ 	.word	0x00010580
        /*0e48*/ 	.word	0x0000000b
        /*0e4c*/ 	.word	0x00000018
        /*0e50*/ 	.short	0x010a
        /*0e52*/ 	.byte	0x3f
	.zero		1


	//   ....[22]....
        /*0e54*/ 	.word	0x00010650
        /*0e58*/ 	.word	0x00000007
        /*0e5c*/ 	.word	0x00000000
        /*0e60*/ 	.short	0x010a
        /*0e62*/ 	.byte	0x3f
	.zero		1


	//   ....[23]....
        /*0e64*/ 	.word	0x000106a0
        /*0e68*/ 	.word	0x00000009
        /*0e6c*/ 	.word	0x00000000
        /*0e70*/ 	.short	0x010a
        /*0e72*/ 	.byte	0x3f
	.zero		1


	//----- nvinfo : EIATTR_NUM_MBARRIERS
	.align		4
.L_30:
        /*0e74*/ 	.byte	0x03, 0x38
        /*0e76*/ 	.short	0x0008


	//----- nvinfo : EIATTR_EXIT_INSTR_OFFSETS
	.align		4
        /*0e78*/ 	.byte	0x04, 0x1c
        /*0e7a*/ 	.short	(.L_32 - .L_31)


	//   ....[0]....
.L_31:
        /*0e7c*/ 	.word	0x000009b0


	//   ....[1]....
        /*0e80*/ 	.word	0x00001240


	//   ....[2]....
        /*0e84*/ 	.word	0x0000ed50


	//   ....[3]....
        /*0e88*/ 	.word	0x0000f2e0


	//   ....[4]....
        /*0e8c*/ 	.word	0x00010410


	//----- nvinfo : EIATTR_MAX_THREADS
	.align		4
.L_32:
        /*0e90*/ 	.byte	0x04, 0x05
        /*0e92*/ 	.short	(.L_34 - .L_33)
.L_33:
        /*0e94*/ 	.word	0x00000180
        /*0e98*/ 	.word	0x00000001
        /*0e9c*/ 	.word	0x00000001


	//----- nvinfo : EIATTR_CRS_STACK_SIZE
	.align		4
.L_34:
        /*0ea0*/ 	.byte	0x04, 0x1e
        /*0ea2*/ 	.short	(.L_36 - .L_35)
.L_35:
        /*0ea4*/ 	.word	0x00000000


	//----- nvinfo : EIATTR_CBANK_PARAM_SIZE
	.align		4
.L_36:
        /*0ea8*/ 	.byte	0x03, 0x19
        /*0eaa*/ 	.short	0x0470


	//----- nvinfo : EIATTR_PARAM_CBANK
	.align		4
        /*0eac*/ 	.byte	0x04, 0x0a
        /*0eae*/ 	.short	(.L_38 - .L_37)
	.align		4
.L_37:
        /*0eb0*/ 	.word	index@(.nv.constant0._ZN7cutlass13device_kernelINS_4gemm6kernel13GemmUniversalIN4cute5tupleIJiiiiEEENS1_10collective13CollectiveMmaINS1_37MainloopSm90TmaGmmaWarpSpecializedFP8ILi3ENS5_IJNS4_1CILi2EEESB_NSA_ILi1EEEEEENS1_35KernelTmaWarpSpecializedCooperativeEEENS5_IJNSA_ILi256EEENSA_ILi128EEENSA_ILi32EEEEEENS_12float_e4m3_tENS5_IJlSC_lEEESK_SL_NS4_8TiledMMAINS4_8MMA_AtomIJNS4_4SM904GMMA31MMA_64x128x32_F32E4M3E4M3_SS_TNILNSP_7ScaleInE1ELSR_1EEEEEENS4_6LayoutINS5_IJSB_SC_SC_EEENS5_IJSC_NSA_ILi0EEESW_EEEEENS5_IJNS4_10UnderscoreESZ_SZ_EEEEENS4_23SM90_TMA_LOAD_MULTICASTENS4_14ComposedLayoutINS4_7SwizzleILi1ELi4ELi3EEENS4_18smem_ptr_flag_bitsILi8EEENSU_INS5_IJNSA_ILi8EEESI_EEENS5_IJSI_SC_EEEEEEEvNS4_8identityES12_S1C_vS1D_EENS_8epilogue10collective6detail29Sm90TmaWarpSpecializedAdapterINS1G_15DefaultEpilogueISK_SL_SL_NS1F_6thread17LinearCombinationISK_Li1EffLNS1K_9ScaleType4KindE0ELNS_15FloatRoundStyleE2ESK_EENS1_15EpilogueDefaultEEEEEvvEEEEvNT_6ParamsE)
        /*0eb4*/ 	.short	0x0210
        /*0eb6*/ 	.short	0x0470


	//----- nvinfo : EIATTR_SW_WAR
	.align		4
.L_38:
        /*0eb8*/ 	.byte	0x04, 0x36
        /*0eba*/ 	.short	(.L_40 - .L_39)
.L_39:
        /*0ebc*/ 	.word	0x00000008
.L_40:


//--------------------- .nv.callgraph             --------------------------
	.section	.nv.callgraph,"",@"SHT_CUDA_CALLGRAPH"
	.align	4
	.sectionentsize	8
	.align		4
        /*0000*/ 	.word	0x00000000
	.align		4
        /*0004*/ 	.word	0xffffffff
	.align		4
        /*0008*/ 	.word	0x00000000
	.align		4
        /*000c*/ 	.word	0xfffffffe
	.align		4
        /*0010*/ 	.word	0x00000000
	.align		4
        /*0014*/ 	.word	0xfffffffd
	.align		4
        /*0018*/ 	.word	0x00000000
	.align		4
        /*001c*/ 	.word	0xfffffffc


//--------------------- .nv.constant4             --------------------------
	.section	.nv.constant4,"a",@progbits
	.align	8
	.align		8
.nv.constant4:
        /*0000*/ 	.dword	_ZN39_INTERNAL_0e0d7309_4_k_cu_ebc29996_51904cuda3std3__45__cpo5beginE
	.align		8
        /*0008*/ 	.dword	_ZN39_INTERNAL_0e0d7309_4_k_cu_ebc29996_51904cuda3std3__45__cpo3endE
	.align		8
        /*0010*/ 	.dword	_ZN39_INTERNAL_0e0d7309_4_k_cu_ebc29996_51904cuda3std3__45__cpo6cbeginE
	.align		8
        /*0018*/ 	.dword	_ZN39_INTERNAL_0e0d7309_4_k_cu_ebc29996_51904cuda3std3__45__cpo4cendE
	.align		8
        /*0020*/ 	.dword	_ZN39_INTERNAL_0e0d7309_4_k_cu_ebc29996_51904cuda3std3__441_GLOBAL__N__0e0d7309_4_k_cu_ebc29996_51906ignoreE
	.align		8
        /*0028*/ 	.dword	_ZN39_INTERNAL_0e0d7309_4_k_cu_ebc29996_51904cuda3std3__419piecewise_constructE
	.align		8
        /*0030*/ 	.dword	_ZN39_INTERNAL_0e0d7309_4_k_cu_ebc29996_51904cuda3std3__48in_placeE
	.align		8
        /*0038*/ 	.dword	_ZN39_INTERNAL_0e0d7309_4_k_cu_ebc29996_51904cuda3std6ranges3__45__cpo4swapE
	.align		8
        /*0040*/ 	.dword	_ZN39_INTERNAL_0e0d7309_4_k_cu_ebc29996_51904cuda3std6ranges3__45__cpo9iter_moveE
	.align		8
        /*0048*/ 	.dword	_ZN39_INTERNAL_0e0d7309_4_k_cu_ebc29996_51904cute7productE
	.align		8
        /*0050*/ 	.dword	_ZN39_INTERNAL_0e0d7309_4_k_cu_ebc29996_51904cute1_E


//--------------------- .text._ZN7cutlass13device_kernelINS_4gemm6kernel13GemmUniversalIN4cute5tupleIJiiiiEEENS1_10collective13CollectiveMmaINS1_37MainloopSm90TmaGmmaWarpSpecializedFP8ILi3ENS5_IJNS4_1CILi2EEESB_NSA_ILi1EEEEEENS1_35KernelTmaWarpSpecializedCooperativeEEENS5_IJNSA_ILi256EEENSA_ILi128EEENSA_ILi32EEEEEENS_12float_e4m3_tENS5_IJlSC_lEEESK_SL_NS4_8TiledMMAINS4_8MMA_AtomIJNS4_4SM904GMMA31MMA_64x128x32_F32E4M3E4M3_SS_TNILNSP_7ScaleInE1ELSR_1EEEEEENS4_6LayoutINS5_IJSB_SC_SC_EEENS5_IJSC_NSA_ILi0EEESW_EEEEENS5_IJNS4_10UnderscoreESZ_SZ_EEEEENS4_23SM90_TMA_LOAD_MULTICASTENS4_14ComposedLayoutINS4_7SwizzleILi1ELi4ELi3EEENS4_18smem_ptr_flag_bitsILi8EEENSU_INS5_IJNSA_ILi8EEESI_EEENS5_IJSI_SC_EEEEEEEvNS4_8identityES12_S1C_vS1D_EENS_8epilogue10collective6detail29Sm90TmaWarpSpecializedAdapterINS1G_15DefaultEpilogueISK_SL_SL_NS1F_6thread17LinearCombinationISK_Li1EffLNS1K_9ScaleType4KindE0ELNS_15FloatRoundStyleE2ESK_EENS1_15EpilogueDefaultEEEEEvvEEEEvNT_6ParamsE --------------------------
	.section	.text._ZN7cutlass13device_kernelINS_4gemm6kernel13GemmUniversalIN4cute5tupleIJiiiiEEENS1_10collective13CollectiveMmaINS1_37MainloopSm90TmaGmmaWarpSpecializedFP8ILi3ENS5_IJNS4_1CILi2EEESB_NSA_ILi1EEEEEENS1_35KernelTmaWarpSpecializedCooperativeEEENS5_IJNSA_ILi256EEENSA_ILi128EEENSA_ILi32EEEEEENS_12float_e4m3_tENS5_IJlSC_lEEESK_SL_NS4_8TiledMMAINS4_8MMA_AtomIJNS4_4SM904GMMA31MMA_64x128x32_F32E4M3E4M3_SS_TNILNSP_7ScaleInE1ELSR_1EEEEEENS4_6LayoutINS5_IJSB_SC_SC_EEENS5_IJSC_NSA_ILi0EEESW_EEEEENS5_IJNS4_10UnderscoreESZ_SZ_EEEEENS4_23SM90_TMA_LOAD_MULTICASTENS4_14ComposedLayoutINS4_7SwizzleILi1ELi4ELi3EEENS4_18smem_ptr_flag_bitsILi8EEENSU_INS5_IJNSA_ILi8EEESI_EEENS5_IJSI_SC_EEEEEEEvNS4_8identityES12_S1C_vS1D_EENS_8epilogue10collective6detail29Sm90TmaWarpSpecializedAdapterINS1G_15DefaultEpilogueISK_SL_SL_NS1F_6thread17LinearCombinationISK_Li1EffLNS1K_9ScaleType4KindE0ELNS_15FloatRoundStyleE2ESK_EENS1_15EpilogueDefaultEEEEEvvEEEEvNT_6ParamsE,"ax",@progbits
	.align	128
.text._ZN7cutlass13device_kernelINS_4gemm6kernel13GemmUniversalIN4cute5tupleIJiiiiEEENS1_10collective13CollectiveMmaINS1_37MainloopSm90TmaGmmaWarpSpecializedFP8ILi3ENS5_IJNS4_1CILi2EEESB_NSA_ILi1EEEEEENS1_35KernelTmaWarpSpecializedCooperativeEEENS5_IJNSA_ILi256EEENSA_ILi128EEENSA_ILi32EEEEEENS_12float_e4m3_tENS5_IJlSC_lEEESK_SL_NS4_8TiledMMAINS4_8MMA_AtomIJNS4_4SM904GMMA31MMA_64x128x32_F32E4M3E4M3_SS_TNILNSP_7ScaleInE1ELSR_1EEEEEENS4_6LayoutINS5_IJSB_SC_SC_EEENS5_IJSC_NSA_ILi0EEESW_EEEEENS5_IJNS4_10UnderscoreESZ_SZ_EEEEENS4_23SM90_TMA_LOAD_MULTICASTENS4_14ComposedLayoutINS4_7SwizzleILi1ELi4ELi3EEENS4_18smem_ptr_flag_bitsILi8EEENSU_INS5_IJNSA_ILi8EEESI_EEENS5_IJSI_SC_EEEEEEEvNS4_8identityES12_S1C_vS1D_EENS_8epilogue10collective6detail29Sm90TmaWarpSpecializedAdapterINS1G_15DefaultEpilogueISK_SL_SL_NS1F_6thread17LinearCombinationISK_Li1EffLNS1K_9ScaleType4KindE0ELNS_15FloatRoundStyleE2ESK_EENS1_15EpilogueDefaultEEEEEvvEEEEvNT_6ParamsE:
        .type           _ZN7cutlass13device_kernelINS_4gemm6kernel13GemmUniversalIN4cute5tupleIJiiiiEEENS1_10collective13CollectiveMmaINS1_37MainloopSm90TmaGmmaWarpSpecializedFP8ILi3ENS5_IJNS4_1CILi2EEESB_NSA_ILi1EEEEEENS1_35KernelTmaWarpSpecializedCooperativeEEENS5_IJNSA_ILi256EEENSA_ILi128EEENSA_ILi32EEEEEENS_12float_e4m3_tENS5_IJlSC_lEEESK_SL_NS4_8TiledMMAINS4_8MMA_AtomIJNS4_4SM904GMMA31MMA_64x128x32_F32E4M3E4M3_SS_TNILNSP_7ScaleInE1ELSR_1EEEEEENS4_6LayoutINS5_IJSB_SC_SC_EEENS5_IJSC_NSA_ILi0EEESW_EEEEENS5_IJNS4_10UnderscoreESZ_SZ_EEEEENS4_23SM90_TMA_LOAD_MULTICASTENS4_14ComposedLayoutINS4_7SwizzleILi1ELi4ELi3EEENS4_18smem_ptr_flag_bitsILi8EEENSU_INS5_IJNSA_ILi8EEESI_EEENS5_IJSI_SC_EEEEEEEvNS4_8identityES12_S1C_vS1D_EENS_8epilogue10collective6detail29Sm90TmaWarpSpecializedAdapterINS1G_15DefaultEpilogueISK_SL_SL_NS1F_6thread17LinearCombinationISK_Li1EffLNS1K_9ScaleType4KindE0ELNS_15FloatRoundStyleE2ESK_EENS1_15EpilogueDefaultEEEEEvvEEEEvNT_6ParamsE,@function
        .size           _ZN7cutlass13device_kernelINS_4gemm6kernel13GemmUniversalIN4cute5tupleIJiiiiEEENS1_10collective13CollectiveMmaINS1_37MainloopSm90TmaGmmaWarpSpecializedFP8ILi3ENS5_IJNS4_1CILi2EEESB_NSA_ILi1EEEEEENS1_35KernelTmaWarpSpecializedCooperativeEEENS5_IJNSA_ILi256EEENSA_ILi128EEENSA_ILi32EEEEEENS_12float_e4m3_tENS5_IJlSC_lEEESK_SL_NS4_8TiledMMAINS4_8MMA_AtomIJNS4_4SM904GMMA31MMA_64x128x32_F32E4M3E4M3_SS_TNILNSP_7ScaleInE1ELSR_1EEEEEENS4_6LayoutINS5_IJSB_SC_SC_EEENS5_IJSC_NSA_ILi0EEESW_EEEEENS5_IJNS4_10UnderscoreESZ_SZ_EEEEENS4_23SM90_TMA_LOAD_MULTICASTENS4_14ComposedLayoutINS4_7SwizzleILi1ELi4ELi3EEENS4_18smem_ptr_flag_bitsILi8EEENSU_INS5_IJNSA_ILi8EEESI_EEENS5_IJSI_SC_EEEEEEEvNS4_8identityES12_S1C_vS1D_EENS_8epilogue10collective6detail29Sm90TmaWarpSpecializedAdapterINS1G_15DefaultEpilogueISK_SL_SL_NS1F_6thread17LinearCombinationISK_Li1EffLNS1K_9ScaleType4KindE0ELNS_15FloatRoundStyleE2ESK_EENS1_15EpilogueDefaultEEEEEvvEEEEvNT_6ParamsE,(.L_x_332 - _ZN7cutlass13device_kernelINS_4gemm6kernel13GemmUniversalIN4cute5tupleIJiiiiEEENS1_10collective13CollectiveMmaINS1_37MainloopSm90TmaGmmaWarpSpecializedFP8ILi3ENS5_IJNS4_1CILi2EEESB_NSA_ILi1EEEEEENS1_35KernelTmaWarpSpecializedCooperativeEEENS5_IJNSA_ILi256EEENSA_ILi128EEENSA_ILi32EEEEEENS_12float_e4m3_tENS5_IJlSC_lEEESK_SL_NS4_8TiledMMAINS4_8MMA_AtomIJNS4_4SM904GMMA31MMA_64x128x32_F32E4M3E4M3_SS_TNILNSP_7ScaleInE1ELSR_1EEEEEENS4_6LayoutINS5_IJSB_SC_SC_EEENS5_IJSC_NSA_ILi0EEESW_EEEEENS5_IJNS4_10UnderscoreESZ_SZ_EEEEENS4_23SM90_TMA_LOAD_MULTICASTENS4_14ComposedLayoutINS4_7SwizzleILi1ELi4ELi3EEENS4_18smem_ptr_flag_bitsILi8EEENSU_INS5_IJNSA_ILi8EEESI_EEENS5_IJSI_SC_EEEEEEEvNS4_8identityES12_S1C_vS1D_EENS_8epilogue10collective6detail29Sm90TmaWarpSpecializedAdapterINS1G_15DefaultEpilogueISK_SL_SL_NS1F_6thread17LinearCombinationISK_Li1EffLNS1K_9ScaleType4KindE0ELNS_15FloatRoundStyleE2ESK_EENS1_15EpilogueDefaultEEEEEvvEEEEvNT_6ParamsE)
        .other          _ZN7cutlass13device_kernelINS_4gemm6kernel13GemmUniversalIN4cute5tupleIJiiiiEEENS1_10collective13CollectiveMmaINS1_37MainloopSm90TmaGmmaWarpSpecializedFP8ILi3ENS5_IJNS4_1CILi2EEESB_NSA_ILi1EEEEEENS1_35KernelTmaWarpSpecializedCooperativeEEENS5_IJNSA_ILi256EEENSA_ILi128EEENSA_ILi32EEEEEENS_12float_e4m3_tENS5_IJlSC_lEEESK_SL_NS4_8TiledMMAINS4_8MMA_AtomIJNS4_4SM904GMMA31MMA_64x128x32_F32E4M3E4M3_SS_TNILNSP_7ScaleInE1ELSR_1EEEEEENS4_6LayoutINS5_IJSB_SC_SC_EEENS5_IJSC_NSA_ILi0EEESW_EEEEENS5_IJNS4_10UnderscoreESZ_SZ_EEEEENS4_23SM90_TMA_LOAD_MULTICASTENS4_14ComposedLayoutINS4_7SwizzleILi1ELi4ELi3EEENS4_18smem_ptr_flag_bitsILi8EEENSU_INS5_IJNSA_ILi8EEESI_EEENS5_IJSI_SC_EEEEEEEvNS4_8identityES12_S1C_vS1D_EENS_8epilogue10collective6detail29Sm90TmaWarpSpecializedAdapterINS1G_15DefaultEpilogueISK_SL_SL_NS1F_6thread17LinearCombinationISK_Li1EffLNS1K_9ScaleType4KindE0ELNS_15FloatRoundStyleE2ESK_EENS1_15EpilogueDefaultEEEEEvvEEEEvNT_6ParamsE,@"STO_CUDA_ENTRY STV_DEFAULT"
_ZN7cutlass13device_kernelINS_4gemm6kernel13GemmUniversalIN4cute5tupleIJiiiiEEENS1_10collective13CollectiveMmaINS1_37MainloopSm90TmaGmmaWarpSpecializedFP8ILi3ENS5_IJNS4_1CILi2EEESB_NSA_ILi1EEEEEENS1_35KernelTmaWarpSpecializedCooperativeEEENS5_IJNSA_ILi256EEENSA_ILi128EEENSA_ILi32EEEEEENS_12float_e4m3_tENS5_IJlSC_lEEESK_SL_NS4_8TiledMMAINS4_8MMA_AtomIJNS4_4SM904GMMA31MMA_64x128x32_F32E4M3E4M3_SS_TNILNSP_7ScaleInE1ELSR_1EEEEEENS4_6LayoutINS5_IJSB_SC_SC_EEENS5_IJSC_NSA_ILi0EEESW_EEEEENS5_IJNS4_10UnderscoreESZ_SZ_EEEEENS4_23SM90_TMA_LOAD_MULTICASTENS4_14ComposedLayoutINS4_7SwizzleILi1ELi4ELi3EEENS4_18smem_ptr_flag_bitsILi8EEENSU_INS5_IJNSA_ILi8EEESI_EEENS5_IJSI_SC_EEEEEEEvNS4_8identityES12_S1C_vS1D_EENS_8epilogue10collective6detail29Sm90TmaWarpSpecializedAdapterINS1G_15DefaultEpilogueISK_SL_SL_NS1F_6thread17LinearCombinationISK_Li1EffLNS1K_9ScaleType4KindE0ELNS_15FloatRoundStyleE2ESK_EENS1_15EpilogueDefaultEEEEEvvEEEEvNT_6ParamsE:
[----:B------:R-:W0:Y:S02]  /*0000*/  LDC R1, c[0x0][0x28] ;  /* 0x00000a00ff017b82 */ /* 0x000e240000000800 */
[----:B0-----:R-:W-:Y:S01]  /*0010*/  VIADD R1, R1, 0xfffffef8 ;  /* 0xfffffef801017836 */ /* 0x001fe20000000000 */
[----:B------:R-:W0:Y:S01]  /*0020*/  S2R R4, SR_TID.X ;  /* 0x0000000000047919 */ /* 0x000e220000002100 */
[----:B------:R-:W-:Y:S01]  /*0030*/  ELECT P0, URZ, PT ;  /* 0x00000000003f782f */ /* 0x000fe20003800000 */
[----:B------:R-:W-:Y:S01]  /*0040*/  BSSY B0, `(.L_x_0) ;  /* 0x0000015000007945 */ /* 0x000fe20003800000 */
[--C-:B0-----:R-:W-:Y:S02]  /*0050*/  SHF.R.U32.HI R0, RZ, 0x5, R4.reuse ;  /* 0x00000005ff007819 */ /* 0x101fe40000011604 */
[----:B------:R-:W-:-:S03]  /*0060*/  SHF.R.U32.HI R2, RZ, 0x7, R4 ;  /* 0x00000007ff027819 */ /* 0x000fc60000011604 */
[----:B------:R-:W0:Y:S04]  /*0070*/  SHFL.IDX PT, R3, R0, RZ, 0x1f ;  /* 0x00001fff00037589 */ /* 0x000e2800000e0000 */
[----:B------:R-:W1:Y:S01]  /*0080*/  SHFL.IDX PT, R2, R2, RZ, 0x1f ;  /* 0x00001fff02027589 */ /* 0x000e6200000e0000 */
[----:B0-----:R-:W-:Y:S02]  /*0090*/  R2UR UR4, R3 ;  /* 0x00000000030472ca */ /* 0x001fe400000e0000 */
[----:B-1----:R-:W-:-:S11]  /*00a0*/  R2UR UR6, R2 ;  /* 0x00000000020672ca */ /* 0x002fd600000e0000 */
[----:B------:R-:W-:Y:S02]  /*00b0*/  USHF.R.S32.HI UR5, URZ, 0x1f, UR4 ;  /* 0x0000001f3f057899 */ /* 0x000fe40008011404 */
[----:B------:R-:W-:Y:S02]  /*00c0*/  ISETP.NE.OR P0, PT, RZ, UR4, !P0 ;  /* 0x00000004ff007c0c */ /* 0x000fe4000c705670 */
[----:B------:R-:W-:-:S04]  /*00d0*/  ULEA.HI UR5, UR5, UR4, URZ, 0x2 ;  /* 0x0000000405057291 */ /* 0x000fc8000f8f103f */
[----:B------:R-:W-:-:S04]  /*00e0*/  ULOP3.LUT UR5, UR5, 0xfffffffc, URZ, 0xc0, !UPT ;  /* 0xfffffffc05057892 */ /* 0x000fc8000f8ec03f */
[----:B------:R-:W-:-:S03]  /*00f0*/  UIADD3 UR8, UR4, -UR5, URZ ;  /* 0x8000000504087290 */ /* 0x000fc6000fffe03f */
[----:B------:R-:W-:Y:S09]  /*0100*/  @P0 BRA `(.L_x_1) ;  /* 0x0000000000200947 */ /* 0x000ff20003800000 */
[----:B------:R-:W-:Y:S02]  /*0110*/  ULDC.64 UR4, c[0x0][0x198] ;  /* 0x0000660000047ab9 */ /* 0x000fe40000000a00 */
[----:B------:R-:W-:Y:S02]  /*0120*/  UIADD3 UR10, UP0, UR4, 0xf0, URZ ;  /* 0x000000f0040a7890 */ /* 0x000fe4000ff1e03f */
[----:B------:R-:W-:Y:S02]  /*0130*/  UIADD3 UR4, UP1, UR4, 0x1f0, URZ ;  /* 0x000001f004047890 */ /* 0x000fe4000ff3e03f */
[----:B------:R-:W-:Y:S02]  /*0140*/  UIADD3.X UR11, URZ, UR5, URZ, UP0, !UPT ;  /* 0x000000053f0b7290 */ /* 0x000fe400087fe43f */
[----:B------:R-:W-:-:S07]  /*0150*/  UIADD3.X UR5, URZ, UR5, URZ, UP1, !UPT ;  /* 0x000000053f057290 */ /* 0x000fce0008ffe43f */
[----:B------:R0:W-:Y:S02]  /*0160*/  UTMACCTL.PF [UR10] ;  /* 0x000000000a0079b9 */ /* 0x0001e40008040000 */
[----:B------:R0:W-:Y:S02]  /*0170*/  UTMACCTL.PF [UR4] ;  /* 0x00000000040079b9 */ /* 0x0001e40008040000 */
[----:B0-----:R-:W-:Y:S01]  /*0180*/  NOP ;  /* 0x0000000000007918 */ /* 0x001fe20000000000 */
.L_x_1:
[----:B------:R-:W-:Y:S05]  /*0190*/  BSYNC B0 ;  /* 0x0000000000007941 */ /* 0x000fea0003800000 */
.L_x_0:
[----:B------:R-:W0:Y:S01]  /*01a0*/  SHFL.IDX PT, R3, R0, RZ, 0x1f ;  /* 0x00001fff00037589 */ /* 0x000e2200000e0000 */
[----:B------:R-:W-:Y:S01]  /*01b0*/  UISETP.NE.AND UP0, UPT, UR8, 0x3, UPT ;  /* 0x000000030800788c */ /* 0x000fe2000bf05270 */
[----:B------:R-:W-:Y:S01]  /*01c0*/  ISETP.NE.AND P1, PT, RZ, UR6, PT ;  /* 0x00000006ff007c0c */ /* 0x000fe2000bf25270 */
[----:B------:R-:W-:Y:S02]  /*01d0*/  UIADD3 UR10, UR6, -0x1, URZ ;  /* 0xffffffff060a7890 */ /* 0x000fe4000fffe03f */
[----:B------:R-:W-:Y:S02]  /*01e0*/  UISETP.EQ.OR UP0, UPT, UR8, URZ, !UP0 ;  /* 0x0000003f0800728c */ /* 0x000fe4000c702670 */
[----:B------:R-:W-:Y:S02]  /*01f0*/  UISETP.GE.U32.AND UP1, UPT, UR10, 0x2, UPT ;  /* 0x000000020a00788c */ /* 0x000fe4000bf26070 */
[----:B------:R-:W-:-:S04]  /*0200*/  UISETP.EQ.AND UP0, UPT, UR6, URZ, UP0 ;  /* 0x0000003f0600728c */ /* 0x000fc80008702270 */
[----:B------:R-:W-:-:S04]  /*0210*/  USEL UR13, URZ, 0x1, !UP0 ;  /* 0x000000013f0d7887 */ /* 0x000fc8000c000000 */
[----:B------:R-:W-:Y:S01]  /*0220*/  USEL UR13, UR13, 0x2, UP1 ;  /* 0x000000020d0d7887 */ /* 0x000fe20008800000 */
[----:B0-----:R-:W-:-:S13]  /*0230*/  ISETP.NE.AND P0, PT, R3, RZ, PT ;  /* 0x000000ff0300720c */ /* 0x001fda0003f05270 */
[----:B------:R-:W-:Y:S05]  /*0240*/  @P0 BRA `(.L_x_2) ;  /* 0x0000000000500947 */ /* 0x000fea0003800000 */
[----:B------:R-:W0:Y:S01]  /*0250*/  S2UR UR9, SR_CgaCtaId ;  /* 0x00000000000979c3 */ /* 0x000e220000008800 */
[----:B------:R-:W-:Y:S01]  /*0260*/  UMOV UR4, 0x400 ;  /* 0x0000040000047882 */ /* 0x000fe20000000000 */
[----:B------:R-:W-:Y:S01]  /*0270*/  UMOV UR5, 0x1 ;  /* 0x0000000100057882 */ /* 0x000fe20000000000 */
[----:B------:R-:W-:Y:S01]  /*0280*/  UMOV UR6, 0x6 ;  /* 0x0000000600067882 */ /* 0x000fe20000000000 */
[----:B------:R-:W-:Y:S01]  /*0290*/  ELECT P0, URZ, PT ;  /* 0x00000000003f782f */ /* 0x000fe20003800000 */
[----:B------:R-:W-:-:S04]  /*02a0*/  UIADD3 UR6, -UR6, 0x100000, URZ ;  /* 0x0010000006067890 */ /* 0x000fc8000fffe13f */
[----:B------:R-:W-:Y:S02]  /*02b0*/  USHF.L.U32 UR7, UR6, 0xb, URZ ;  /* 0x0000000b06077899 */ /* 0x000fe4000800063f */
[----:B------:R-:W-:Y:S02]  /*02c0*/  USHF.L.U32 UR6, UR6, 0x1, URZ ;  /* 0x0000000106067899 */ /* 0x000fe4000800063f */
[----:B0-----:R-:W-:Y:S02]  /*02d0*/  ULEA UR9, UR9, UR4, 0x18 ;  /* 0x0000000409097291 */ /* 0x001fe4000f8ec03f */
[----:B------:R-:W-:-:S04]  /*02e0*/  UIADD3 UR4, -UR5, 0x100000, URZ ;  /* 0x0010000005047890 */ /* 0x000fc8000fffe13f */
[----:B------:R-:W-:Y:S02]  /*02f0*/  USHF.L.U32 UR5, UR4, 0xb, URZ ;  /* 0x0000000b04057899 */ /* 0x000fe4000800063f */
[----:B------:R-:W-:Y:S01]  /*0300*/  USHF.L.U32 UR4, UR4, 0x1, URZ ;  /* 0x0000000104047899 */ /* 0x000fe2000800063f */
[----:B------:R-:W0:Y:S11]  /*0310*/  FENCE.VIEW.ASYNC.S ;  /* 0x00000000000073c6 */ /* 0x000e360000000000 */
[----:B0-----:R0:W1:Y:S01]  /*0320*/  SYNCS.EXCH.64 URZ, [UR9], UR4 ;  /* 0x00000004093f75b2 */ /* 0x0010620008000100 */
[----:B------:R0:W2:Y:S01]  /*0330*/  SYNCS.EXCH.64 URZ, [UR9+0x18], UR6 ;  /* 0x00001806093f75b2 */ /* 0x0000a20008000100 */
[----:B------:R0:W3:Y:S01]  /*0340*/  SYNCS.EXCH.64 URZ, [UR9+0x8], UR4 ;  /* 0x00000804093f75b2 */ /* 0x0000e20008000100 */
[----:B------:R0:W4:Y:S01]  /*0350*/  SYNCS.EXCH.64 URZ, [UR9+0x20], UR6 ;  /* 0x00002006093f75b2 */ /* 0x0001220008000100 */
[----:B------:R0:W0:Y:S01]  /*0360*/  SYNCS.EXCH.64 URZ, [UR9+0x10], UR4 ;  /* 0x00001004093f75b2 */ /* 0x0000220008000100 */
[----:B------:R0:W0:Y:S01]  /*0370*/  SYNCS.EXCH.64 URZ, [UR9+0x28], UR6 ;  /* 0x00002806093f75b2 */ /* 0x0000220008000100 */
[----:B------:R-:W-:Y:S01]  /*0380*/  NOP ;  /* 0x0000000000007918 */ /* 0x000fe20000000000 */
.L_x_2:
[----:B------:R-:W-:Y:S01]  /*0390*/  SHF.R.S32.HI R2, RZ, 0x1f, R4 ;  /* 0x0000001fff027819 */ /* 0x000fe20000011404 */
[----:B------:R-:W5:Y:S01]  /*03a0*/  SHFL.IDX PT, R0, R0, RZ, 0x1f ;  /* 0x00001fff00007589 */ /* 0x000f6200000e0000 */
[----:B0-----:R-:W0:Y:S01]  /*03b0*/  S2UR UR9, SR_CTAID.X ;  /* 0x00000000000979c3 */ /* 0x001e220000002500 */
[----:B------:R-:W-:Y:S02]  /*03c0*/  ELECT P0, URZ, PT ;  /* 0x00000000003f782f */ /* 0x000fe40003800000 */
[----:B------:R-:W-:Y:S01]  /*03d0*/  LEA.HI R2, R2, R4, RZ, 0x7 ;  /* 0x0000000402027211 */ /* 0x000fe200078f38ff */
[----:B------:R-:W-:Y:S01]  /*03e0*/  ULDC UR4, c[0x0][0x150] ;  /* 0x0000540000047ab9 */ /* 0x000fe20000000800 */
[----:B------:R-:W-:Y:S01]  /*03f0*/  SHF.R.S32.HI R6, RZ, 0x1f, R3 ;  /* 0x0000001fff067819 */ /* 0x000fe20000011403 */
[----:B------:R-:W-:Y:S01]  /*0400*/  NOP ;  /* 0x0000000000007918 */ /* 0x000fe20000000000 */
[----:B------:R-:W-:Y:S01]  /*0410*/  LOP3.LUT R2, R2, 0xffffff80, RZ, 0xc0, !PT ;  /* 0xffffff8002027812 */ /* 0x000fe200078ec0ff */
[----:B------:R-:W-:Y:S01]  /*0420*/  NOP ;  /* 0x0000000000007918 */ /* 0x000fe20000000000 */
[----:B------:R-:W-:Y:S01]  /*0430*/  LEA.HI R6, R6, R3, RZ, 0x2 ;  /* 0x0000000306067211 */ /* 0x000fe200078f10ff */
[----:B------:R-:W1:Y:S02]  /*0440*/  LDC R8, c[0x0][0x144] ;  /* 0x00005100ff087b82 */ /* 0x000e640000000800 */
[----:B------:R-:W-:Y:S01]  /*0450*/  IMAD.IADD R4, R4, 0x1, -R2 ;  /* 0x0000000104047824 */ /* 0x000fe200078e0a02 */
[----:B------:R-:W-:Y:S01]  /*0460*/  LOP3.LUT R6, R6, 0x3ffffffc, RZ, 0xc0, !PT ;  /* 0x3ffffffc06067812 */ /* 0x000fe200078ec0ff */
[----:B------:R-:W2:Y:S03]  /*0470*/  S2R R2, SR_CTAID.Y ;  /* 0x0000000000027919 */ /* 0x000ea60000002600 */
[----:B------:R-:W-:Y:S01]  /*0480*/  SHF.R.S32.HI R5, RZ, 0x1f, R4 ;  /* 0x0000001fff057819 */ /* 0x000fe20000011404 */
[----:B------:R-:W-:Y:S01]  /*0490*/  IMAD.IADD R6, R3, 0x1, -R6 ;  /* 0x0000000103067824 */ /* 0x000fe200078e0a06 */
[----:B------:R-:W3:Y:S02]  /*04a0*/  LDC R11, c[0x0][0x148] ;  /* 0x00005200ff0b7b82 */ /* 0x000ee40000000800 */
[----:B------:R-:W-:-:S02]  /*04b0*/  LEA.HI R5, R5, R4, RZ, 0x3 ;  /* 0x0000000405057211 */ /* 0x000fc400078f18ff */
[----:B-----5:R-:W-:Y:S02]  /*04c0*/  ISETP.NE.OR P0, PT, R0, RZ, !P0 ;  /* 0x000000ff0000720c */ /* 0x020fe40004705670 */
[--C-:B------:R-:W-:Y:S02]  /*04d0*/  SHF.R.S32.HI R0, RZ, 0x3, R5.reuse ;  /* 0x00000003ff007819 */ /* 0x100fe40000011405 */
[----:B------:R-:W-:Y:S02]  /*04e0*/  SHF.R.S32.HI R5, RZ, 0x1f, R5 ;  /* 0x0000001fff057819 */ /* 0x000fe40000011405 */
[----:B0-----:R-:W-:Y:S02]  /*04f0*/  I2FP.F32.U32 R7, UR9 ;  /* 0x0000000900077c45 */ /* 0x001fe40008201000 */
[----:B------:R-:W-:-:S03]  /*0500*/  LEA.HI R5, R5, R0, RZ, 0x2 ;  /* 0x0000000005057211 */ /* 0x000fc600078f10ff */
[----:B------:R-:W-:Y:S01]  /*0510*/  FMUL R7, R7, UR4 ;  /* 0x0000000407077c20 */ /* 0x000fe20008400000 */
[----:B------:R-:W-:Y:S01]  /*0520*/  LOP3.LUT R5, R5, 0xfffffffc, RZ, 0xc0, !PT ;  /* 0xfffffffc05057812 */ /* 0x000fe200078ec0ff */
[----:B------:R-:W-:Y:S01]  /*0530*/  VOTEU.ALL UP0, P0 ;  /* 0x00000000003f7886 */ /* 0x000fe20000000000 */
[----:B------:R-:W-:Y:S01]  /*0540*/  ULDC UR4, c[0x0][0x154] ;  /* 0x0000550000047ab9 */ /* 0x000fe20000000800 */
[----:B------:R-:W-:Y:S02]  /*0550*/  VOTEU.ALL UP1, P0 ;  /* 0x00000000003f7886 */ /* 0x000fe40000020000 */
[----:B------:R-:W0:Y:S01]  /*0560*/  F2I.U32.TRUNC.NTZ R7, R7 ;  /* 0x0000000700077305 */ /* 0x000e22000020f000 */
[----:B------:R-:W-:Y:S01]  /*0570*/  IMAD.IADD R5, R0, 0x1, -R5 ;  /* 0x0000000100057824 */ /* 0x000fe200078e0a05 */
[----:B------:R-:W5:Y:S01]  /*0580*/  @!UP0 S2UR UR7, SR_CgaCtaId ;  /* 0x00000000000789c3 */ /* 0x000f620000008800 */
[----:B------:R-:W-:Y:S02]  /*0590*/  @!UP0 UMOV UR6, 0x400 ;  /* 0x0000040000068882 */ /* 0x000fe40000000000 */
[----:B------:R-:W-:Y:S01]  /*05a0*/  IMAD R5, R6, 0x4, R5 ;  /* 0x0000000406057824 */ /* 0x000fe200078e0205 */
[----:B--2---:R-:W-:-:S04]  /*05b0*/  I2FP.F32.U32 R9, R2 ;  /* 0x0000000200097245 */ /* 0x004fc80000201000 */
[----:B------:R-:W-:Y:S01]  /*05c0*/  LEA.HI R0, R5, R5, RZ, 0x1 ;  /* 0x0000000505007211 */ /* 0x000fe200078f08ff */
[----:B------:R-:W-:Y:S01]  /*05d0*/  FMUL R9, R9, UR4 ;  /* 0x0000000409097c20 */ /* 0x000fe20008400000 */
[----:B------:R-:W-:Y:S02]  /*05e0*/  UMOV UR4, 0x20 ;  /* 0x0000002000047882 */ /* 0x000fe40000000000 */
[----:B------:R-:W-:Y:S01]  /*05f0*/  LOP3.LUT R6, R0, 0xfffffffe, RZ, 0xc0, !PT ;  /* 0xfffffffe00067812 */ /* 0x000fe200078ec0ff */
[----:B0-----:R-:W-:Y:S01]  /*0600*/  IMAD.MOV R13, RZ, RZ, -R7 ;  /* 0x000000ffff0d7224 */ /* 0x001fe200078e0a07 */
[----:B------:R-:W-:-:S04]  /*0610*/  @!UP0 UIADD3 UR4, -UR4, 0x100000, URZ ;  /* 0x0010000004048890 */ /* 0x000fc8000fffe13f */
[----:B------:R-:W-:Y:S02]  /*0620*/  @!UP0 USHF.L.U32 UR5, UR4, 0xb, URZ ;  /* 0x0000000b04058899 */ /* 0x000fe4000800063f */
[----:B------:R-:W-:Y:S01]  /*0630*/  @!UP0 USHF.L.U32 UR4, UR4, 0x1, URZ ;  /* 0x0000000104048899 */ /* 0x000fe2000800063f */
[----:B------:R-:W0:Y:S01]  /*0640*/  F2I.U32.TRUNC.NTZ R9, R9 ;  /* 0x0000000900097305 */ /* 0x000e22000020f000 */
[----:B-1----:R-:W-:Y:S02]  /*0650*/  IMAD R0, R8, R13, UR9 ;  /* 0x0000000908007e24 */ /* 0x002fe4000f8e020d */
[C---:B------:R-:W-:Y:S02]  /*0660*/  IMAD.IADD R7, R5.reuse, 0x1, -R6 ;  /* 0x0000000105077824 */ /* 0x040fe400078e0a06 */
[----:B------:R-:W-:-:S03]  /*0670*/  IMAD.SHL.U32 R6, R5, 0x4, RZ ;  /* 0x0000000405067824 */ /* 0x000fc600078e00ff */
[----:B------:R-:W-:Y:S01]  /*0680*/  ISETP.NE.AND P2, PT, R7, R0, PT ;  /* 0x000000000700720c */ /* 0x000fe20003f45270 */
[----:B-----5:R-:W-:Y:S01]  /*0690*/  @!UP0 ULEA UR6, UR7, UR6, 0x18 ;  /* 0x0000000607068291 */ /* 0x020fe2000f8ec03f */
[----:B------:R-:W-:Y:S01]  /*06a0*/  LOP3.LUT R10, R5, 0xc, R6, 0x78, !PT ;  /* 0x0000000c050a7812 */ /* 0x000fe200078e7806 */
[----:B------:R-:W1:Y:S01]  /*06b0*/  LDC R7, c[0x0][0x140] ;  /* 0x00005000ff077b82 */ /* 0x000e620000000800 */
[----:B------:R-:W-:Y:S01]  /*06c0*/  VOTEU.ALL UP0, P0 ;  /* 0x00000000003f7886 */ /* 0x000fe20000000000 */
[----:B------:R-:W-:Y:S01]  /*06d0*/  LOP3.LUT P0, RZ, R4, 0x7, RZ, 0xc0, !PT ;  /* 0x0000000704ff7812 */ /* 0x000fe2000780c0ff */
[----:B0-----:R-:W-:Y:S01]  /*06e0*/  IMAD.MOV R12, RZ, RZ, -R9 ;  /* 0x000000ffff0c7224 */ /* 0x001fe200078e0a09 */
[----:B------:R0:W-:Y:S01]  /*06f0*/  STL [R1+0x7c], R10 ;  /* 0x00007c0a01007387 */ /* 0x0001e20000100800 */
[----:B------:R-:W-:Y:S01]  /*0700*/  IMAD.MOV.U32 R4, RZ, RZ, 0x1 ;  /* 0x00000001ff047424 */ /* 0x000fe200078e00ff */
[----:B------:R-:W-:Y:S01]  /*0710*/  ISETP.LT.U32.AND P0, PT, R10, 0x4, !P0 ;  /* 0x000000040a00780c */ /* 0x000fe20004701070 */
[----:B---3--:R-:W-:-:S03]  /*0720*/  IMAD R6, R11, R12, R2 ;  /* 0x0000000c0b067224 */ /* 0x008fc600078e0202 */
[----:B------:R-:W-:Y:S01]  /*0730*/  @P2 LEA.HI R5, R10, R10, RZ, 0x1 ;  /* 0x0000000a0a052211 */ /* 0x000fe200078f08ff */
[----:B------:R-:W2:Y:S02]  /*0740*/  FENCE.VIEW.ASYNC.S ;  /* 0x00000000000073c6 */ /* 0x000ea40000000000 */
[----:B--2---:R0:W2:Y:S01]  /*0750*/  @!UP0 SYNCS.EXCH.64 URZ, [UR6+0x40], UR4 ;  /* 0x00004004063f85b2 */ /* 0x0040a20008000100 */
[----:B------:R-:W-:-:S04]  /*0760*/  @P2 SHF.R.S32.HI R5, RZ, 0x1, R5 ;  /* 0x00000001ff052819 */ /* 0x000fc80000011405 */
[----:B------:R-:W-:Y:S02]  /*0770*/  @P2 ISETP.NE.AND P3, PT, R5, R6, PT ;  /* 0x000000060500220c */ /* 0x000fe40003f65270 */
[----:B------:R-:W-:Y:S02]  /*0780*/  SEL R5, RZ, 0x1, !P0 ;  /* 0x00000001ff057807 */ /* 0x000fe40004000000 */
[----:B------:R-:W-:Y:S02]  /*0790*/  @P2 SEL R4, RZ, 0x1, P3 ;  /* 0x00000001ff042807 */ /* 0x000fe40001800000 */
[----:B-1----:R-:W-:Y:S02]  /*07a0*/  ISETP.EQ.U32.AND P5, PT, R7, 0x1, PT ;  /* 0x000000010700780c */ /* 0x002fe40003fa2070 */
[----:B------:R-:W-:Y:S01]  /*07b0*/  LOP3.LUT R4, R4, R5, RZ, 0xc0, !PT ;  /* 0x0000000504047212 */ /* 0x000fe200078ec0ff */
[----:B------:R0:W1:Y:S01]  /*07c0*/  @!UP1 SYNCS.EXCH.64 URZ, [UR6+0x48], UR4 ;  /* 0x00004804063f95b2 */ /* 0x0000620008000100 */
[----:B------:R-:W-:-:S03]  /*07d0*/  NOP ;  /* 0x0000000000007918 */ /* 0x000fc60000000000 */
[----:B------:R0:W-:Y:S06]  /*07e0*/  STL [R1+0x78], R4 ;  /* 0x0000780401007387 */ /* 0x0001ec0000100800 */
[----:B--2---:R-:W-:Y:S05]  /*07f0*/  @!P5 BRA `(.L_x_3) ;  /* 0x000000000008d947 */ /* 0x004fea0003800000 */
[----:B-1--4-:R-:W-:Y:S01]  /*0800*/  UCGABAR_ARV ;  /* 0x00000000000079c7 */ /* 0x012fe20008000000 */
[----:B------:R-:W-:Y:S05]  /*0810*/  BRA `(.L_x_4) ;  /* 0x0000000000047947 */ /* 0x000fea0003800000 */
.L_x_3:
[----:B-1--4-:R-:W-:Y:S01]  /*0820*/  NOP ;  /* 0x0000000000007918 */ /* 0x012fe20000000000 */
.L_x_4:
[----:B------:R-:W1:Y:S01]  /*0830*/  LDC R3, c[0x0][0x65c] ;  /* 0x00019700ff037b82 */ /* 0x000e620000000800 */
[----:B0-----:R-:W-:Y:S02]  /*0840*/  IMAD.U32 R4, RZ, RZ, UR9 ;  /* 0x00000009ff047e24 */ /* 0x001fe4000f8e00ff */
[----:B------:R-:W-:Y:S01]  /*0850*/  IMAD.MOV.U32 R5, RZ, RZ, RZ ;  /* 0x000000ffff057224 */ /* 0x000fe200078e00ff */
[----:B-1----:R-:W-:-:S13]  /*0860*/  ISETP.NE.AND P4, PT, R3, 0x1, PT ;  /* 0x000000010300780c */ /* 0x002fda0003f85270 */
[----:B------:R-:W0:Y:S01]  /*0870*/  @P4 LDC R7, c[0x0][0x10] ;  /* 0x00000400ff074b82 */ /* 0x000e220000000800 */
[----:B------:R-:W-:Y:S02]  /*0880*/  @P4 IMAD.MOV.U32 R3, RZ, RZ, RZ ;  /* 0x000000ffff034224 */ /* 0x000fe400078e00ff */
[----:B------:R-:W-:-:S05]  /*0890*/  @P4 IMAD.MOV.U32 R13, RZ, RZ, RZ ;  /* 0x000000ffff0d4224 */ /* 0x000fca00078e00ff */
[----:B------:R-:W1:Y:S01]  /*08a0*/  @!P4 LDC R9, c[0x0][0xc] ;  /* 0x00000300ff09cb82 */ /* 0x000e620000000800 */
[----:B0-----:R-:W-:-:S04]  /*08b0*/  @P4 IMAD.WIDE.U32 R6, R7, UR9, R2 ;  /* 0x0000000907064c25 */ /* 0x001fc8000f8e0002 */
[----:B------:R-:W-:Y:S02]  /*08c0*/  @P4 IMAD.MOV.U32 R19, RZ, RZ, R6 ;  /* 0x000000ffff134224 */ /* 0x000fe400078e0006 */
[----:B------:R-:W-:Y:S02]  /*08d0*/  @P4 IMAD.IADD R23, R7, 0x1, R13 ;  /* 0x0000000107174824 */ /* 0x000fe400078e020d */
[----:B-1----:R-:W-:-:S04]  /*08e0*/  @!P4 IMAD.WIDE.U32 R4, R2, R9, R4 ;  /* 0x000000090204c225 */ /* 0x002fc800078e0004 */
[----:B------:R-:W-:Y:S02]  /*08f0*/  @!P4 IMAD.MOV.U32 R19, RZ, RZ, R4 ;  /* 0x000000ffff13c224 */ /* 0x000fe400078e0004 */
[----:B------:R-:W-:-:S03]  /*0900*/  @!P4 IMAD.MOV.U32 R23, RZ, RZ, R5 ;  /* 0x000000ffff17c224 */ /* 0x000fc600078e0005 */
[----:B------:R0:W-:Y:S04]  /*0910*/  STL [R1+0x84], R19 ;  /* 0x0000841301007387 */ /* 0x0001e80000100800 */
[----:B------:R0:W-:Y:S01]  /*0920*/  STL [R1+0x80], R23 ;  /* 0x0000801701007387 */ /* 0x0001e20000100800 */
[----:B------:R-:W-:Y:S05]  /*0930*/  @!P5 BRA `(.L_x_5) ;  /* 0x00000000000cd947 */ /* 0x000fea0003800000 */
[----:B------:R-:W-:Y:S01]  /*0940*/  UCGABAR_WAIT ;  /* 0x0000000000007dc7 */ /* 0x000fe20008000000 */
[----:B------:R-:W-:Y:S01]  /*0950*/  CCTL.IVALL ;  /* 0x00000000ff00798f */ /* 0x000fe20002000000 */
[----:B------:R-:W-:Y:S05]  /*0960*/  BRA `(.L_x_6) ;  /* 0x0000000000047947 */ /* 0x000fea0003800000 */
.L_x_5:
[----:B------:R-:W-:Y:S06]  /*0970*/  BAR.SYNC.DEFER_BLOCKING 0x0 ;  /* 0x0000000000007b1d */ /* 0x000fec0000010000 */
.L_x_6:
[----:B------:R-:W-:Y:S05]  /*0980*/  @!P1 BRA `(.L_x_7) ;  /* 0x000000e000f49947 */ /* 0x000fea0003800000 */
[----:B------:R-:W-:-:S06]  /*0990*/  UISETP.GT.U32.AND UP0, UPT, UR10, 0x1, UPT ;  /* 0x000000010a00788c */ /* 0x000fcc000bf04070 */
[----:B------:R-:W-:-:S13]  /*09a0*/  PLOP3.LUT P0, PT, PT, PT, UP0, 0x80, 0x0 ;  /* 0x000000000000781c */ /* 0x000fda0003f0f008 */
[----:B------:R-:W-:Y:S05]  /*09b0*/  @P0 EXIT ;  /* 0x000000000000094d */ /* 0x000fea0003800000 */
[----:B------:R-:W-:Y:S01]  /*09c0*/  IMAD.MOV.U32 R6, RZ, RZ, -0x1 ;  /* 0xffffffffff067424 */ /* 0x000fe200078e00ff */
[----:B------:R-:W-:Y:S01]  /*09d0*/  ULDC.64 UR4, c[0x0][0x650] ;  /* 0x0001940000047ab9 */ /* 0x000fe20000000a00 */
[----:B------:R-:W-:Y:S01]  /*09e0*/  IMAD.MOV.U32 R5, RZ, RZ, -0x1 ;  /* 0xffffffffff057424 */ /* 0x000fe200078e00ff */
[----:B------:R-:W-:Y:S01]  /*09f0*/  ISETP.GE.U32.AND P0, PT, R19, UR4, PT ;  /* 0x0000000413007c0c */ /* 0x000fe2000bf06070 */
[----:B------:R-:W-:Y:S01]  /*0a00*/  UMOV UR22, 0xffffffff ;  /* 0xffffffff00167882 */ /* 0x000fe20000000000 */
[----:B------:R1:W-:Y:S01]  /*0a10*/  STL [R1+0x8c], R6 ;  /* 0x00008c0601007387 */ /* 0x0003e20000100800 */
[----:B------:R-:W-:Y:S02]  /*0a20*/  PRMT R4, RZ, 0x7610, R4 ;  /* 0x00007610ff047816 */ /* 0x000fe40000000004 */
[----:B------:R-:W-:Y:S01]  /*0a30*/  ISETP.GE.U32.AND.EX P0, PT, R23, UR5, PT, P0 ;  /* 0x0000000517007c0c */ /* 0x000fe2000bf06100 */
[----:B------:R1:W-:-:S12]  /*0a40*/  STL [R1+0x88], R5 ;  /* 0x0000880501007387 */ /* 0x0003d80000100800 */
[----:B-1----:R-:W-:Y:S05]  /*0a50*/  @P0 BRA `(.L_x_8) ;  /* 0x0000000400380947 */ /* 0x002fea0003800000 */
[----:B------:R-:W1:Y:S01]  /*0a60*/  LDC.64 R14, c[0x0][0x628] ;  /* 0x00018a00ff0e7b82 */ /* 0x000e620000000a00 */
[----:B------:R-:W-:Y:S02]  /*0a70*/  IMAD.MOV.U32 R4, RZ, RZ, R19 ;  /* 0x000000ffff047224 */ /* 0x000fe400078e0013 */
[----:B------:R-:W-:-:S05]  /*0a80*/  IMAD.MOV.U32 R5, RZ, RZ, R23 ;  /* 0x000000ffff057224 */ /* 0x000fca00078e0017 */
[----:B------:R-:W2:Y:S08]  /*0a90*/  LDC R10, c[0x0][0x630] ;  /* 0x00018c00ff0a7b82 */ /* 0x000eb00000000800 */
[----:B------:R-:W3:Y:S01]  /*0aa0*/  LDC.64 R16, c[0x0][0x620] ;  /* 0x00018800ff107b82 */ /* 0x000ee20000000a00 */
[----:B-1----:R-:W-:-:S04]  /*0ab0*/  ISETP.NE.U32.AND P0, PT, R14, RZ, PT ;  /* 0x000000ff0e00720c */ /* 0x002fc80003f05070 */
[----:B------:R-:W-:-:S13]  /*0ac0*/  ISETP.NE.AND.EX P0, PT, R15, RZ, PT, P0 ;  /* 0x000000ff0f00720c */ /* 0x000fda0003f05300 */
[----:B--23--:R-:W-:Y:S05]  /*0ad0*/  @!P0 BRA `(.L_x_9) ;  /* 0x0000000000288947 */ /* 0x00cfea0003800000 */
[----:B------:R-:W1:Y:S02]  /*0ae0*/  LDC R9, c[0x0][0x634] ;  /* 0x00018d00ff097b82 */ /* 0x000e640000000800 */
[----:B-1----:R-:W-:-:S05]  /*0af0*/  IADD3 R9, P0, R19, R9, RZ ;  /* 0x0000000913097210 */ /* 0x002fca0007f1e0ff */
[----:B------:R-:W-:-:S04]  /*0b00*/  IMAD.X R13, RZ, RZ, R23, P0 ;  /* 0x000000ffff0d7224 */ /* 0x000fc800000e0617 */
[----:B------:R-:W-:-:S04]  /*0b10*/  IMAD.WIDE.U32 R4, R13, R14, RZ ;  /* 0x0000000e0d047225 */ /* 0x000fc800078e00ff */
[----:B------:R-:W-:-:S04]  /*0b20*/  IMAD.WIDE.U32 R6, P0, R9, R15, R4 ;  /* 0x0000000f09067225 */ /* 0x000fc80007800004 */
[----:B------:R-:W-:-:S04]  /*0b30*/  IMAD.WIDE.U32 R4, R9, R14, RZ ;  /* 0x0000000e09047225 */ /* 0x000fc800078e00ff */
[----:B------:R-:W-:Y:S01]  /*0b40*/  IMAD.X R9, RZ, RZ, RZ, P0 ;  /* 0x000000ffff097224 */ /* 0x000fe200000e06ff */
[----:B------:R-:W-:Y:S01]  /*0b50*/  IADD3 RZ, P0, R5, R6, RZ ;  /* 0x0000000605ff7210 */ /* 0x000fe20007f1e0ff */
[----:B------:R-:W-:-:S04]  /*0b60*/  IMAD.MOV.U32 R8, RZ, RZ, R7 ;  /* 0x000000ffff087224 */ /* 0x000fc800078e0007 */
[----:B------:R-:W-:-:S08]  /*0b70*/  IMAD.WIDE.U32.X R4, R13, R15, R8, P0 ;  /* 0x0000000f0d047225 */ /* 0x000fd000000e0408 */
.L_x_9:
[----:B------:R-:W1:Y:S01]  /*0b80*/  LDC.64 R20, c[0x0][0x640] ;  /* 0x00019000ff147b82 */ /* 0x000e620000000a00 */
[-C--:B------:R-:W-:Y:S01]  /*0b90*/  SHF.R.U64 R22, R4, R10.reuse, R5 ;  /* 0x0000000a04167219 */ /* 0x080fe20000001205 */
[----:B------:R-:W-:Y:S01]  /*0ba0*/  IMAD.MOV.U32 R4, RZ, RZ, R19 ;  /* 0x000000ffff047224 */ /* 0x000fe200078e0013 */
[----:B------:R-:W-:Y:S01]  /*0bb0*/  SHF.R.U32.HI R3, RZ, R10, R5 ;  /* 0x0000000aff037219 */ /* 0x000fe20000011605 */
[----:B------:R-:W-:Y:S01]  /*0bc0*/  IMAD.MOV.U32 R5, RZ, RZ, R23 ;  /* 0x000000ffff057224 */ /* 0x000fe200078e0017 */
[----:B------:R-:W-:Y:S01]  /*0bd0*/  IADD3 R7, P0, RZ, -R22, RZ ;  /* 0x80000016ff077210 */ /* 0x000fe20007f1e0ff */
[----:B0-----:R-:W-:Y:S02]  /*0be0*/  IMAD R23, R11, R12, R2 ;  /* 0x0000000c0b177224 */ /* 0x001fe400078e0202 */
[----:B------:R-:W0:Y:S01]  /*0bf0*/  LDC R8, c[0x0][0x618] ;  /* 0x00018600ff087b82 */ /* 0x000e220000000800 */
[----:B------:R-:W-:Y:S02]  /*0c00*/  IMAD.MOV.U32 R11, RZ, RZ, 0x1 ;  /* 0x00000001ff0b7424 */ /* 0x000fe400078e00ff */
[----:B------:R-:W-:-:S02]  /*0c10*/  IMAD.X R3, RZ, RZ, ~R3, P0 ;  /* 0x000000ffff037224 */ /* 0x000fc400000e0e03 */
[----:B------:R-:W-:-:S03]  /*0c20*/  IMAD.WIDE.U32 R4, R7, R16, R4 ;  /* 0x0000001007047225 */ /* 0x000fc600078e0004 */
[----:B------:R-:W2:Y:S01]  /*0c30*/  LDC R14, c[0x0][0x608] ;  /* 0x00018200ff0e7b82 */ /* 0x000ea20000000800 */
[----:B------:R-:W-:-:S04]  /*0c40*/  IMAD R6, R3, R16, RZ ;  /* 0x0000001003067224 */ /* 0x000fc800078e02ff */
[----:B------:R-:W-:-:S03]  /*0c50*/  IMAD R3, R7, R17, R6 ;  /* 0x0000001107037224 */ /* 0x000fc600078e0206 */
[----:B------:R-:W3:Y:S01]  /*0c60*/  LDC R18, c[0x0][0x658] ;  /* 0x00019600ff127b82 */ /* 0x000ee20000000800 */
[----:B------:R-:W-:Y:S01]  /*0c70*/  IMAD.IADD R3, R5, 0x1, R3 ;  /* 0x0000000105037824 */ /* 0x000fe200078e0203 */
[----:B-1----:R-:W-:Y:S01]  /*0c80*/  ISETP.NE.U32.AND P0, PT, R20, RZ, PT ;  /* 0x000000ff1400720c */ /* 0x002fe20003f05070 */
[----:B------:R-:W-:-:S03]  /*0c90*/  IMAD.MOV.U32 R5, RZ, RZ, -0x1 ;  /* 0xffffffffff057424 */ /* 0x000fc600078e00ff */
[----:B------:R-:W-:Y:S02]  /*0ca0*/  ISETP.NE.AND.EX P0, PT, R21, RZ, PT, P0 ;  /* 0x000000ff1500720c */ /* 0x000fe40003f05300 */
[----:B------:R-:W1:Y:S01]  /*0cb0*/  LDC R13, c[0x0][0x600] ;  /* 0x00018000ff0d7b82 */ /* 0x000e620000000800 */
[-CC-:B0-----:R-:W-:Y:S02]  /*0cc0*/  SHF.R.U64 R10, R4, R8.reuse, R3.reuse ;  /* 0x00000008040a7219 */ /* 0x181fe40000001203 */
[----:B------:R-:W-:-:S05]  /*0cd0*/  SHF.R.U32.HI R3, RZ, R8, R3 ;  /* 0x00000008ff037219 */ /* 0x000fca0000011603 */
[----:B------:R-:W0:Y:S01]  /*0ce0*/  LDC R15, c[0x0][0x648] ;  /* 0x00019200ff0f7b82 */ /* 0x000e220000000800 */
[-CC-:B--2---:R-:W-:Y:S02]  /*0cf0*/  SHF.R.U64 R19, R10, R14.reuse, R3.reuse ;  /* 0x0000000e0a137219 */ /* 0x184fe40000001203 */
[----:B------:R-:W-:-:S05]  /*0d00*/  SHF.R.U32.HI R3, RZ, R14, R3 ;  /* 0x0000000eff037219 */ /* 0x000fca0000011603 */
[----:B------:R-:W2:Y:S01]  /*0d10*/  LDC R17, c[0x0][0x638] ;  /* 0x00018e00ff117b82 */ /* 0x000ea20000000800 */
[-C--:B---3--:R-:W-:Y:S02]  /*0d20*/  SHF.L.U32 R2, R5, R18.reuse, RZ ;  /* 0x0000001205027219 */ /* 0x088fe400000006ff */
[--C-:B------:R-:W-:Y:S02]  /*0d30*/  SHF.R.U64 R12, R19, R18, R3.reuse ;  /* 0x00000012130c7219 */ /* 0x100fe40000001203 */
[----:B------:R-:W-:Y:S02]  /*0d40*/  LOP3.LUT R8, RZ, R2, RZ, 0x33, !PT ;  /* 0x00000002ff087212 */ /* 0x000fe400078e33ff */
[----:B------:R-:W-:Y:S01]  /*0d50*/  SHF.R.U32.HI R3, RZ, R18, R3 ;  /* 0x00000012ff037219 */ /* 0x000fe20000011603 */
[----:B------:R-:W3:Y:S01]  /*0d60*/  LDC R16, c[0x0][0x610] ;  /* 0x00018400ff107b82 */ /* 0x000ee20000000800 */
[----:B------:R-:W-:Y:S01]  /*0d70*/  IMAD.MOV.U32 R2, RZ, RZ, R12 ;  /* 0x000000ffff027224 */ /* 0x000fe200078e000c */
[----:B------:R-:W-:Y:S06]  /*0d80*/  @!P0 BRA `(.L_x_10) ;  /* 0x0000000000288947 */ /* 0x000fec0003800000 */
[----:B------:R-:W4:Y:S02]  /*0d90*/  LDC R7, c[0x0][0x64c] ;  /* 0x00019300ff077b82 */ /* 0x000f240000000800 */
[----:B----4-:R-:W-:-:S05]  /*0da0*/  IADD3 R7, P0, R12, R7, RZ ;  /* 0x000000070c077210 */ /* 0x010fca0007f1e0ff */
        /* <DEDUP_REMOVED lines=8> */
.L_x_10:
[----:B0-----:R-:W-:Y:S01]  /*0e30*/  SHF.R.U64 R4, R2, R15, R3 ;  /* 0x0000000f02047219 */ /* 0x001fe20000001203 */
[----:B-1----:R-:W-:Y:S01]  /*0e40*/  VIADD R5, R13, 0xffffffff ;  /* 0xffffffff0d057836 */ /* 0x002fe20000000000 */
[----:B------:R-:W-:Y:S02]  /*0e50*/  SHF.L.U32 R2, R11, R18, RZ ;  /* 0x000000120b027219 */ /* 0x000fe400000006ff */
[----:B------:R-:W-:Y:S01]  /*0e60*/  LOP3.LUT R3, R19, R8, RZ, 0xc0, !PT ;  /* 0x0000000813037212 */ /* 0x000fe200078ec0ff */
[----:B------:R-:W-:Y:S01]  /*0e70*/  IMAD.MOV R6, RZ, RZ, -R4 ;  /* 0x000000ffff067224 */ /* 0x000fe200078e0a04 */
[----:B------:R-:W-:Y:S02]  /*0e80*/  SEL R0, R0, R23, !P4 ;  /* 0x0000001700007207 */ /* 0x000fe40006000000 */
[----:B------:R-:W-:Y:S01]  /*0e90*/  LOP3.LUT R5, R10, R5, RZ, 0xc0, !PT ;  /* 0x000000050a057212 */ /* 0x000fe200078ec0ff */
[----:B------:R-:W-:Y:S01]  /*0ea0*/  IMAD R3, R2, R4, R3 ;  /* 0x0000000402037224 */ /* 0x000fe200078e0203 */
[----:B------:R-:W-:Y:S01]  /*0eb0*/  R2UR UR22, R22 ;  /* 0x00000000161672ca */ /* 0x000fe200000e0000 */
[----:B--2---:R-:W-:-:S02]  /*0ec0*/  IMAD R2, R6, R17, R12 ;  /* 0x0000001106027224 */ /* 0x004fc400078e020c */
[----:B---3--:R-:W-:Y:S02]  /*0ed0*/  IMAD R0, R3, R16, R0 ;  /* 0x0000001003007224 */ /* 0x008fe400078e0200 */
[----:B------:R-:W-:Y:S02]  /*0ee0*/  IMAD R3, R2, R13, R5 ;  /* 0x0000000d02037224 */ /* 0x000fe400078e0205 */
[----:B------:R-:W-:-:S03]  /*0ef0*/  IMAD.MOV.U32 R4, RZ, RZ, 0x1 ;  /* 0x00000001ff047424 */ /* 0x000fc600078e00ff */
[----:B------:R-:W-:Y:S02]  /*0f00*/  SEL R2, R3, R0, !P4 ;  /* 0x0000000003027207 */ /* 0x000fe40006000000 */
[----:B------:R-:W-:-:S03]  /*0f10*/  SEL R0, R0, R3, !P4 ;  /* 0x0000000300007207 */ /* 0x000fc60006000000 */
[----:B------:R1:W-:Y:S04]  /*0f20*/  STL [R1+0x88], R2 ;  /* 0x0000880201007387 */ /* 0x0003e80000100800 */
[----:B------:R1:W-:Y:S02]  /*0f30*/  STL [R1+0x8c], R0 ;  /* 0x00008c0001007387 */ /* 0x0003e40000100800 */
.L_x_8:
[----:B------:R-:W-:-:S08]  /*0f40*/  NOP ;  /* 0x0000000000007918 */ /* 0x000fd00000000000 */
[----:B------:R-:W2:Y:S02]  /*0f50*/  USETMAXREG.TRY_ALLOC.CTAPOOL UP0, 0xe8 ;  /* 0x000000e8000079c8 */ /* 0x000ea40008000600 */
[----:B--2---:R-:W-:-:S13]  /*0f60*/  PLOP3.LUT P0, PT, PT, PT, UP0, 0x80, 0x0 ;  /* 0x000000000000781c */ /* 0x004fda0003f0f008 */
[----:B------:R-:W-:Y:S05]  /*0f70*/  @!P0 BRA `(.L_x_8) ;  /* 0xfffffffc00f08947 */ /* 0x000fea000383ffff */
[----:B------:R-:W-:Y:S01]  /*0f80*/  ULDC.64 UR4, c[0x0][0x598] ;  /* 0x0001660000047ab9 */ /* 0x000fe20000000a00 */
[----:B------:R-:W-:Y:S01]  /*0f90*/  ULDC.64 UR16, c[0x0][0x208] ;  /* 0x0000820000107ab9 */ /* 0x000fe20000000a00 */
[----:B------:R-:W-:-:S04]  /*0fa0*/  ISETP.NE.U32.AND P0, PT, RZ, UR4, PT ;  /* 0x00000004ff007c0c */ /* 0x000fc8000bf05070 */
[----:B------:R-:W-:-:S13]  /*0fb0*/  ISETP.NE.AND.EX P0, PT, RZ, UR5, PT, P0 ;  /* 0x00000005ff007c0c */ /* 0x000fda000bf05300 */
[----:B------:R-:W-:Y:S05]  /*0fc0*/  @!P0 BRA `(.L_x_11) ;  /* 0x0000000000208947 */ /* 0x000fea0003800000 */
[----:B-1----:R-:W1:Y:S02]  /*0fd0*/  LDC.64 R2, c[0x0][0x598] ;  /* 0x00016600ff027b82 */ /* 0x002e640000000a00 */
[----:B-1----:R-:W2:Y:S02]  /*0fe0*/  LDG.E.64 R2, desc[UR16][R2.64] ;  /* 0x0000001002027981 */ /* 0x002ea4000c1e1b00 */
[----:B--2---:R-:W-:-:S04]  /*0ff0*/  ISETP.NE.U32.AND P0, PT, R2, RZ, PT ;  /* 0x000000ff0200720c */ /* 0x004fc80003f05070 */
[----:B------:R-:W-:-:S13]  /*1000*/  ISETP.NE.AND.EX P0, PT, R3, RZ, PT, P0 ;  /* 0x000000ff0300720c */ /* 0x000fda0003f05300 */
[----:B------:R-:W-:Y:S05]  /*1010*/  @!P0 BRA `(.L_x_11) ;  /* 0x00000000000c8947 */ /* 0x000fea0003800000 */
[----:B------:R-:W2:Y:S02]  /*1020*/  LD.E R2, desc[UR16][R2.64] ;  /* 0x0000001002027980 */ /* 0x000ea4000c101900 */
[----:B--2---:R-:W-:Y:S01]  /*1030*/  R2UR UR20, R2 ;  /* 0x00000000021472ca */ /* 0x004fe200000e0000 */
[----:B------:R-:W-:-:S14]  /*1040*/  BRA `(.L_x_12) ;  /* 0x0000000000247947 */ /* 0x000fdc0003800000 */
.L_x_11:
[----:B------:R-:W-:Y:S02]  /*1050*/  ULDC.64 UR4, c[0x0][0x588] ;  /* 0x0001620000047ab9 */ /* 0x000fe40000000a00 */
[----:B------:R-:W-:-:S04]  /*1060*/  ISETP.NE.U32.AND P0, PT, RZ, UR4, PT ;  /* 0x00000004ff007c0c */ /* 0x000fc8000bf05070 */
[----:B------:R-:W-:-:S13]  /*1070*/  ISETP.NE.AND.EX P0, PT, RZ, UR5, PT, P0 ;  /* 0x00000005ff007c0c */ /* 0x000fda000bf05300 */
[----:B------:R-:W-:Y:S05]  /*1080*/  @!P0 BRA `(.L_x_13) ;  /* 0x0000000000108947 */ /* 0x000fea0003800000 */
[----:B-1----:R-:W1:Y:S02]  /*1090*/  LDC.64 R2, c[0x0][0x588] ;  /* 0x00016200ff027b82 */ /* 0x002e640000000a00 */
[----:B-1----:R-:W2:Y:S02]  /*10a0*/  LDG.E R2, desc[UR16][R2.64] ;  /* 0x0000001002027981 */ /* 0x002ea4000c1e1900 */
[----:B--2---:R-:W-:Y:S01]  /*10b0*/  R2UR UR20, R2 ;  /* 0x00000000021472ca */ /* 0x004fe200000e0000 */
[----:B------:R-:W-:-:S14]  /*10c0*/  BRA `(.L_x_12) ;  /* 0x0000000000047947 */ /* 0x000fdc0003800000 */
.L_x_13:
[----:B------:R-:W-:-:S05]  /*10d0*/  ULDC UR20, c[0x0][0x580] ;  /* 0x0001600000147ab9 */ /* 0x000fca0000000800 */
.L_x_12:
[----:B------:R-:W-:Y:S02]  /*10e0*/  ULDC.64 UR4, c[0x0][0x5a0] ;  /* 0x0001680000047ab9 */ /* 0x000fe40000000a00 */
        /* <DEDUP_REMOVED lines=11> */
.L_x_14:
        /* <DEDUP_REMOVED lines=8> */
.L_x_16:
[----:B------:R-:W-:-:S05]  /*1220*/  ULDC UR21, c[0x0][0x584] ;  /* 0x0001610000157ab9 */ /* 0x000fca0000000800 */
.L_x_15:
[----:B------:R-:W-:-:S13]  /*1230*/  LOP3.LUT P0, RZ, R4, 0xff, RZ, 0xc0, !PT ;  /* 0x000000ff04ff7812 */ /* 0x000fda000780c0ff */
[----:B------:R-:W-:Y:S05]  /*1240*/  @!P0 EXIT ;  /* 0x000000000000894d */ /* 0x000fea0003800000 */
[----:B------:R-:W-:Y:S01]  /*1250*/  ULDC UR4, c[0x0][0x28c] ;  /* 0x0000a30000047ab9 */ /* 0x000fe20000000800 */
[----:B------:R-:W-:Y:S02]  /*1260*/  ULOP3.LUT UR23, UR13, 0x1, URZ, 0xfc, !UPT ;  /* 0x000000010d177892 */ /* 0x000fe4000f8efc3f */
[----:B------:R-:W-:-:S04]  /*1270*/  UIADD3 UR4, UR4, 0x1f, URZ ;  /* 0x0000001f04047890 */ /* 0x000fc8000fffe03f */
[----:B------:R-:W-:-:S04]  /*1280*/  USHF.R.S32.HI UR5, URZ, 0x1f, UR4 ;  /* 0x0000001f3f057899 */ /* 0x000fc80008011404 */
[----:B------:R-:W-:-:S03]  /*1290*/  ULEA.HI UR5, UR5, UR4, URZ, 0x5 ;  /* 0x0000000405057291 */ /* 0x000fc6000f8f283f */
[----:B------:R-:W-:Y:S01]  /*12a0*/  UMOV UR4, URZ ;  /* 0x0000003f00047c82 */ /* 0x000fe20008000000 */
[----:B------:R-:W-:-:S03]  /*12b0*/  USHF.R.S32.HI UR12, URZ, 0x5, UR5 ;  /* 0x000000053f0c7899 */ /* 0x000fc60008011405 */
[----:B------:R-:W-:-:S09]  /*12c0*/  UMOV UR5, URZ ;  /* 0x0000003f00057c82 */ /* 0x000fd20008000000 */
.L_x_299:
[----:B-1----:R-:W1:Y:S01]  /*12d0*/  S2R R0, SR_TID.X ;  /* 0x0000000000007919 */ /* 0x002e620000002100 */
[----:B--2---:R-:W2:Y:S01]  /*12e0*/  S2UR UR11, SR_CgaCtaId ;  /* 0x00000000000b79c3 */ /* 0x004ea20000008800 */
[----:B------:R-:W-:Y:S01]  /*12f0*/  UMOV UR14, 0x400 ;  /* 0x00000400000e7882 */ /* 0x000fe20000000000 */
[----:B------:R-:W-:Y:S01]  /*1300*/  UMOV UR6, URZ ;  /* 0x0000003f00067c82 */ /* 0x000fe20008000000 */
[----:B------:R-:W-:Y:S01]  /*1310*/  STL [R1+0x74], RZ ;  /* 0x000074ff01007387 */ /* 0x000fe20000100800 */
[----:B------:R-:W-:Y:S01]  /*1320*/  UMOV UR7, URZ ;  /* 0x0000003f00077c82 */ /* 0x000fe20008000000 */
[----:B------:R-:W-:Y:S01]  /*1330*/  UMOV UR8, URZ ;  /* 0x0000003f00087c82 */ /* 0x000fe20008000000 */
[----:B------:R-:W-:Y:S01]  /*1340*/  UMOV UR18, UR5 ;  /* 0x0000000500127c82 */ /* 0x000fe20008000000 */
[----:B------:R-:W-:Y:S01]  /*1350*/  STL [R1+0x70], RZ ;  /* 0x000070ff01007387 */ /* 0x000fe20000100800 */
[----:B---3--:R-:W3:Y:S01]  /*1360*/  LDC R2, c[0x0][0x28c] ;  /* 0x0000a300ff027b82 */ /* 0x008ee20000000800 */
[----:B------:R-:W-:-:S02]  /*1370*/  CS2R R4, SRZ ;  /* 0x0000000000047805 */ /* 0x000fc4000001ff00 */
[----:B------:R-:W-:Y:S01]  /*1380*/  CS2R R6, SRZ ;  /* 0x0000000000067805 */ /* 0x000fe2000001ff00 */
[----:B------:R-:W-:Y:S01]  /*1390*/  STL [R1+0x6c], RZ ;  /* 0x00006cff01007387 */ /* 0x000fe20000100800 */
[----:B------:R-:W-:Y:S02]  /*13a0*/  CS2R R8, SRZ ;  /* 0x0000000000087805 */ /* 0x000fe4000001ff00 */
[----:B------:R-:W-:Y:S02]  /*13b0*/  CS2R R10, SRZ ;  /* 0x00000000000a7805 */ /* 0x000fe4000001ff00 */
[----:B------:R-:W-:Y:S01]  /*13c0*/  CS2R R12, SRZ ;  /* 0x00000000000c7805 */ /* 0x000fe2000001ff00 */
[----:B------:R-:W-:Y:S01]  /*13d0*/  STL [R1+0x68], RZ ;  /* 0x000068ff01007387 */ /* 0x000fe20000100800 */
[----:B------:R-:W-:Y:S02]  /*13e0*/  CS2R R14, SRZ ;  /* 0x00000000000e7805 */ /* 0x000fe4000001ff00 */
[----:B------:R-:W-:-:S02]  /*13f0*/  CS2R R16, SRZ ;  /* 0x0000000000107805 */ /* 0x000fc4000001ff00 */
[----:B0-----:R-:W-:Y:S01]  /*1400*/  CS2R R18, SRZ ;  /* 0x0000000000127805 */ /* 0x001fe2000001ff00 */
[----:B------:R-:W-:Y:S01]  /*1410*/  STL [R1+0x64], RZ ;  /* 0x000064ff01007387 */ /* 0x000fe20000100800 */
[----:B------:R-:W-:Y:S02]  /*1420*/  CS2R R20, SRZ ;  /* 0x0000000000147805 */ /* 0x000fe4000001ff00 */
[----:B------:R-:W-:Y:S02]  /*1430*/  CS2R R22, SRZ ;  /* 0x0000000000167805 */ /* 0x000fe4000001ff00 */
[----:B------:R-:W-:Y:S01]  /*1440*/  CS2R R152, SRZ ;  /* 0x0000000000987805 */ /* 0x000fe2000001ff00 */
[----:B------:R-:W-:Y:S01]  /*1450*/  STL [R1+0x60], RZ ;  /* 0x000060ff01007387 */ /* 0x000fe20000100800 */
[----:B--2---:R-:W-:Y:S01]  /*1460*/  ULEA UR14, UR11, UR14, 0x18 ;  /* 0x0000000e0b0e7291 */ /* 0x004fe2000f8ec03f */
[----:B------:R-:W-:Y:S02]  /*1470*/  CS2R R154, SRZ ;  /* 0x00000000009a7805 */ /* 0x000fe4000001ff00 */
[----:B------:R-:W-:Y:S01]  /*1480*/  CS2R R156, SRZ ;  /* 0x00000000009c7805 */ /* 0x000fe2000001ff00 */
[----:B------:R-:W-:Y:S01]  /*1490*/  STL [R1+0x5c], RZ ;  /* 0x00005cff01007387 */ /* 0x000fe20000100800 */
[----:B------:R-:W-:-:S02]  /*14a0*/  CS2R R158, SRZ ;  /* 0x00000000009e7805 */ /* 0x000fc4000001ff00 */
[----:B------:R-:W-:Y:S02]  /*14b0*/  CS2R R160, SRZ ;  /* 0x0000000000a07805 */ /* 0x000fe4000001ff00 */
[----:B------:R-:W-:Y:S02]  /*14c0*/  CS2R R162, SRZ ;  /* 0x0000000000a27805 */ /* 0x000fe4000001ff00 */
[----:B-1----:R-:W-:Y:S01]  /*14d0*/  LOP3.LUT R0, R0, 0x80, RZ, 0xc0, !PT ;  /* 0x0000008000007812 */ /* 0x002fe200078ec0ff */
[----:B------:R-:W-:Y:S01]  /*14e0*/  STL [R1+0x58], RZ ;  /* 0x000058ff01007387 */ /* 0x000fe20000100800 */
[----:B---3--:R-:W-:Y:S02]  /*14f0*/  ISETP.GE.AND P0, PT, R2, 0x1, PT ;  /* 0x000000010200780c */ /* 0x008fe40003f06270 */
[----:B------:R-:W-:Y:S02]  /*1500*/  CS2R R2, SRZ ;  /* 0x0000000000027805 */ /* 0x000fe4000001ff00 */
[----:B------:R-:W-:Y:S01]  /*1510*/  SHF.R.U32.HI R0, RZ, 0x7, R0 ;  /* 0x00000007ff007819 */ /* 0x000fe20000011600 */
[----:B------:R-:W-:Y:S01]  /*1520*/  STL [R1+0x54], RZ ;  /* 0x000054ff01007387 */ /* 0x000fe20000100800 */
[----:B------:R-:W-:-:S02]  /*1530*/  CS2R R164, SRZ ;  /* 0x0000000000a47805 */ /* 0x000fc4000001ff00 */
[----:B------:R-:W-:Y:S02]  /*1540*/  CS2R R166, SRZ ;  /* 0x0000000000a67805 */ /* 0x000fe4000001ff00 */
[----:B------:R-:W-:Y:S01]  /*1550*/  CS2R R168, SRZ ;  /* 0x0000000000a87805 */ /* 0x000fe2000001ff00 */
[----:B------:R-:W-:Y:S01]  /*1560*/  STL [R1+0x50], RZ ;  /* 0x000050ff01007387 */ /* 0x000fe20000100800 */
[----:B------:R-:W-:Y:S02]  /*1570*/  CS2R R170, SRZ ;  /* 0x0000000000aa7805 */ /* 0x000fe4000001ff00 */
[----:B------:R-:W-:Y:S02]  /*1580*/  CS2R R172, SRZ ;  /* 0x0000000000ac7805 */ /* 0x000fe4000001ff00 */
[----:B------:R-:W-:Y:S01]  /*1590*/  CS2R R174, SRZ ;  /* 0x0000000000ae7805 */ /* 0x000fe2000001ff00 */
[----:B------:R-:W0:Y:S01]  /*15a0*/  SHFL.IDX PT, R0, R0, RZ, 0x1f ;  /* 0x00001fff00007589 */ /* 0x000e2200000e0000 */
[----:B------:R-:W-:-:S02]  /*15b0*/  CS2R R176, SRZ ;  /* 0x0000000000b07805 */ /* 0x000fc4000001ff00 */
[----:B------:R-:W-:Y:S02]  /*15c0*/  CS2R R178, SRZ ;  /* 0x0000000000b27805 */ /* 0x000fe4000001ff00 */
[----:B------:R-:W-:Y:S01]  /*15d0*/  CS2R R180, SRZ ;  /* 0x0000000000b47805 */ /* 0x000fe2000001ff00 */
[----:B------:R1:W-:Y:S01]  /*15e0*/  STL [R1+0x4c], RZ ;  /* 0x00004cff01007387 */ /* 0x0003e20000100800 */
[----:B------:R-:W-:Y:S02]  /*15f0*/  CS2R R182, SRZ ;  /* 0x0000000000b67805 */ /* 0x000fe4000001ff00 */
[----:B------:R-:W-:Y:S02]  /*1600*/  CS2R R184, SRZ ;  /* 0x0000000000b87805 */ /* 0x000fe4000001ff00 */
[----:B------:R-:W-:Y:S01]  /*1610*/  CS2R R186, SRZ ;  /* 0x0000000000ba7805 */ /* 0x000fe2000001ff00 */
[----:B------:R1:W-:Y:S01]  /*1620*/  STL [R1+0x48], RZ ;  /* 0x000048ff01007387 */ /* 0x0003e20000100800 */
        /* <DEDUP_REMOVED lines=14> */
[----:B------:R-:W-:Y:S02]  /*1710*/  CS2R R210, SRZ ;  /* 0x0000000000d27805 */ /* 0x000fe4000001ff00 */
[----:B0-----:R-:W-:Y:S01]  /*1720*/  R2UR UR9, R0 ;  /* 0x00000000000972ca */ /* 0x001fe200000e0000 */
[----:B------:R1:W-:Y:S01]  /*1730*/  STL [R1+0x38], RZ ;  /* 0x000038ff01007387 */ /* 0x0003e20000100800 */
[----:B------:R-:W-:Y:S01]  /*1740*/  IMAD.MOV.U32 R0, RZ, RZ, RZ ;  /* 0x000000ffff007224 */ /* 0x000fe200078e00ff */
[----:B------:R-:W-:-:S02]  /*1750*/  CS2R R212, SRZ ;  /* 0x0000000000d47805 */ /* 0x000fc4000001ff00 */
[----:B------:R-:W-:Y:S01]  /*1760*/  CS2R R214, SRZ ;  /* 0x0000000000d67805 */ /* 0x000fe2000001ff00 */
[----:B------:R1:W-:Y:S01]  /*1770*/  STL [R1+0x34], RZ ;  /* 0x000034ff01007387 */ /* 0x0003e20000100800 */
[----:B------:R-:W-:Y:S02]  /*1780*/  CS2R R216, SRZ ;  /* 0x0000000000d87805 */ /* 0x000fe4000001ff00 */
[----:B------:R-:W-:Y:S02]  /*1790*/  CS2R R218, SRZ ;  /* 0x0000000000da7805 */ /* 0x000fe4000001ff00 */
[----:B------:R-:W-:Y:S01]  /*17a0*/  CS2R R220, SRZ ;  /* 0x0000000000dc7805 */ /* 0x000fe2000001ff00 */
[----:B------:R1:W-:Y:S01]  /*17b0*/  STL [R1+0x30], RZ ;  /* 0x000030ff01007387 */ /* 0x0003e20000100800 */
[----:B------:R-:W-:Y:S02]  /*17c0*/  CS2R R222, SRZ ;  /* 0x0000000000de7805 */ /* 0x000fe4000001ff00 */
[----:B------:R-:W-:Y:S01]  /*17d0*/  CS2R R224, SRZ ;  /* 0x0000000000e07805 */ /* 0x000fe2000001ff00 */
[----:B------:R-:W-:Y:S01]  /*17e0*/  IMAD.MOV.U32 R226, RZ, RZ, RZ ;  /* 0x000000ffffe27224 */ /* 0x000fe200078e00ff */
[----:B------:R1:W-:Y:S01]  /*17f0*/  STL [R1+0x2c], RZ ;  /* 0x00002cff01007387 */ /* 0x0003e20000100800 */
[----:B------:R-:W-:Y:S01]  /*1800*/  ULEA.HI UR10, UR9, UR9, URZ, 0x1 ;  /* 0x00000009090a7291 */ /* 0x000fe2000f8f083f */
[----:B------:R-:W-:Y:S01]  /*1810*/  IMAD.U32 R227, RZ, RZ, UR4 ;  /* 0x00000004ffe37e24 */ /* 0x000fe2000f8e00ff */
[----:B------:R-:W-:Y:S01]  /*1820*/  CS2R R88, SRZ ;  /* 0x0000000000587805 */ /* 0x000fe2000001ff00 */
[----:B------:R1:W-:Y:S01]  /*1830*/  STL [R1+0x28], RZ ;  /* 0x000028ff01007387 */ /* 0x0003e20000100800 */
[----:B------:R-:W-:Y:S01]  /*1840*/  ULOP3.LUT UR10, UR10, 0x1ffffe, URZ, 0xc0, !UPT ;  /* 0x001ffffe0a0a7892 */ /* 0x000fe2000f8ec03f */
[----:B------:R-:W-:-:S02]  /*1850*/  CS2R R90, SRZ ;  /* 0x00000000005a7805 */ /* 0x000fc4000001ff00 */
[----:B------:R-:W-:Y:S01]  /*1860*/  CS2R R92, SRZ ;  /* 0x00000000005c7805 */ /* 0x000fe2000001ff00 */
[----:B------:R1:W-:Y:S01]  /*1870*/  STL [R1+0x24], RZ ;  /* 0x000024ff01007387 */ /* 0x0003e20000100800 */
[----:B------:R-:W-:Y:S01]  /*1880*/  UIADD3 UR10, UR9, -UR10, URZ ;  /* 0x8000000a090a7290 */ /* 0x000fe2000fffe03f */
[----:B------:R-:W-:Y:S02]  /*1890*/  CS2R R94, SRZ ;  /* 0x00000000005e7805 */ /* 0x000fe4000001ff00 */
[----:B------:R-:W-:Y:S01]  /*18a0*/  CS2R R96, SRZ ;  /* 0x0000000000607805 */ /* 0x000fe2000001ff00 */
[----:B------:R1:W-:Y:S01]  /*18b0*/  STL [R1+0x20], RZ ;  /* 0x000020ff01007387 */ /* 0x0003e20000100800 */
[----:B------:R-:W-:Y:S01]  /*18c0*/  ULEA UR10, UR10, UR14, 0xb ;  /* 0x0000000e0a0a7291 */ /* 0x000fe2000f8e583f */
[----:B------:R-:W-:Y:S02]  /*18d0*/  CS2R R98, SRZ ;  /* 0x0000000000627805 */ /* 0x000fe4000001ff00 */
[----:B------:R-:W-:Y:S01]  /*18e0*/  CS2R R100, SRZ ;  /* 0x0000000000647805 */ /* 0x000fe2000001ff00 */
[----:B------:R1:W-:Y:S01]  /*18f0*/  STL [R1+0x1c], RZ ;  /* 0x00001cff01007387 */ /* 0x0003e20000100800 */
[----:B------:R-:W-:Y:S01]  /*1900*/  UIADD3 UR10, UR10, 0x100, URZ ;  /* 0x000001000a0a7890 */ /* 0x000fe2000fffe03f */
[----:B------:R-:W-:-:S02]  /*1910*/  CS2R R102, SRZ ;  /* 0x0000000000667805 */ /* 0x000fc4000001ff00 */
[----:B------:R-:W-:Y:S01]  /*1920*/  CS2R R104, SRZ ;  /* 0x0000000000687805 */ /* 0x000fe2000001ff00 */
[----:B------:R1:W-:Y:S01]  /*1930*/  STL [R1+0x18], RZ ;  /* 0x000018ff01007387 */ /* 0x0003e20000100800 */
[----:B------:R-:W-:Y:S01]  /*1940*/  USHF.R.U32.HI UR10, URZ, 0x4, UR10 ;  /* 0x000000043f0a7899 */ /* 0x000fe2000801160a */
[----:B------:R-:W-:Y:S02]  /*1950*/  CS2R R106, SRZ ;  /* 0x00000000006a7805 */ /* 0x000fe4000001ff00 */
[----:B------:R-:W-:Y:S01]  /*1960*/  CS2R R108, SRZ ;  /* 0x00000000006c7805 */ /* 0x000fe2000001ff00 */
[----:B------:R1:W-:Y:S01]  /*1970*/  STL [R1+0x14], RZ ;  /* 0x000014ff01007387 */ /* 0x0003e20000100800 */
[----:B------:R-:W-:Y:S01]  /*1980*/  ULOP3.LUT UR15, UR10, 0x3fff, URZ, 0xc0, !UPT ;  /* 0x00003fff0a0f7892 */ /* 0x000fe2000f8ec03f */
        /* <DEDUP_REMOVED lines=18> */
[----:B------:R1:W-:Y:S01]  /*1ab0*/  STL [R1], RZ ;  /* 0x000000ff01007387 */ /* 0x0003e20000100800 */
[----:B------:R-:W-:-:S02]  /*1ac0*/  CS2R R138, SRZ ;  /* 0x00000000008a7805 */ /* 0x000fc4000001ff00 */
[----:B------:R-:W-:Y:S02]  /*1ad0*/  CS2R R140, SRZ ;  /* 0x00000000008c7805 */ /* 0x000fe4000001ff00 */
[----:B------:R-:W-:Y:S02]  /*1ae0*/  CS2R R142, SRZ ;  /* 0x00000000008e7805 */ /* 0x000fe4000001ff00 */
[----:B------:R-:W-:Y:S02]  /*1af0*/  CS2R R144, SRZ ;  /* 0x0000000000907805 */ /* 0x000fe4000001ff00 */
[----:B------:R-:W-:Y:S02]  /*1b00*/  CS2R R146, SRZ ;  /* 0x0000000000927805 */ /* 0x000fe4000001ff00 */
[----:B------:R-:W-:Y:S02]  /*1b10*/  CS2R R148, SRZ ;  /* 0x0000000000947805 */ /* 0x000fe4000001ff00 */
[----:B------:R-:W-:-:S02]  /*1b20*/  CS2R R150, SRZ ;  /* 0x0000000000967805 */ /* 0x000fc4000001ff00 */
[----:B------:R-:W-:Y:S02]  /*1b30*/  CS2R R24, SRZ ;  /* 0x0000000000187805 */ /* 0x000fe4000001ff00 */
[----:B------:R-:W-:Y:S02]  /*1b40*/  CS2R R26, SRZ ;  /* 0x00000000001a7805 */ /* 0x000fe4000001ff00 */
[----:B------:R-:W-:Y:S02]  /*1b50*/  CS2R R28, SRZ ;  /* 0x00000000001c7805 */ /* 0x000fe4000001ff00 */
[----:B----4-:R-:W-:Y:S02]  /*1b60*/  CS2R R30, SRZ ;  /* 0x00000000001e7805 */ /* 0x010fe4000001ff00 */
[----:B------:R-:W-:Y:S02]  /*1b70*/  CS2R R32, SRZ ;  /* 0x0000000000207805 */ /* 0x000fe4000001ff00 */
        /* <DEDUP_REMOVED lines=26> */
[----:B------:R-:W-:Y:S01]  /*1d20*/  CS2R R86, SRZ ;  /* 0x0000000000567805 */ /* 0x000fe2000001ff00 */
[----:B-1----:R-:W-:Y:S06]  /*1d30*/  @!P0 BRA `(.L_x_17) ;  /* 0x0000001000608947 */ /* 0x002fec0003800000 */
[----:B------:R-:W-:-:S06]  /*1d40*/  UISETP.NE.AND UP0, UPT, UR23, 0x3, UPT ;  /* 0x000000031700788c */ /* 0x000fcc000bf05270 */
[----:B------:R-:W-:-:S13]  /*1d50*/  PLOP3.LUT P1, PT, PT, PT, UP0, 0x80, 0x0 ;  /* 0x000000000000781c */ /* 0x000fda0003f2f008 */
[----:B------:R-:W-:Y:S05]  /*1d60*/  @!P1 BRA `(.L_x_18) ;  /* 0x0000000000049947 */ /* 0x000fea0003800000 */
[----:B------:R-:W-:Y:S01]  /*1d70*/  BPT.TRAP 0x1 ;  /* 0x000000040000795c */ /* 0x000fe20000300000 */
.L_x_18:
[----:B------:R-:W-:Y:S01]  /*1d80*/  ULEA UR7, UR5, UR14, 0x3 ;  /* 0x0000000e05077291 */ /* 0x000fe2000f8e183f */
[----:B------:R-:W-:-:S05]  /*1d90*/  IMAD.U32 R0, RZ, RZ, UR4 ;  /* 0x00000004ff007e24 */ /* 0x000fca000f8e00ff */
[----:B------:R-:W-:-:S04]  /*1da0*/  SHF.L.U32 R0, R0, 0x1f, RZ ;  /* 0x0000001f00007819 */ /* 0x000fc800000006ff */
[----:B------:R0:W1:Y:S01]  /*1db0*/  SYNCS.PHASECHK.TRANS64.TRYWAIT P0, [UR7], R0 ;  /* 0x00000000ff0075a7 */ /* 0x0000620008000147 */
[----:B------:R-:W-:Y:S05]  /*1dc0*/  @!P1 BRA `(.L_x_19) ;  /* 0x0000000000049947 */ /* 0x000fea0003800000 */
[----:B------:R-:W-:Y:S01]  /*1dd0*/  BPT.TRAP 0x1 ;  /* 0x000000040000795c */ /* 0x000fe20000300000 */
.L_x_19:
[----:B------:R2:W-:Y:S01]  /*1de0*/  STL [R1+0x74], RZ ;  /* 0x000074ff01007387 */ /* 0x0005e20000100800 */
[----:B------:R-:W-:Y:S01]  /*1df0*/  UMOV UR6, 0x1 ;  /* 0x0000000100067882 */ /* 0x000fe20000000000 */
[----:B-1----:R-:W-:Y:S05]  /*1e00*/  @P0 BRA `(.L_x_20) ;  /* 0x0000000000080947 */ /* 0x002fea0003800000 */
[----:B------:R-:W1:Y:S02]  /*1e10*/  SYNCS.PHASECHK.TRANS64.TRYWAIT P0, [UR7], R0 ;  /* 0x00000000ff0075a7 */ /* 0x000e640008000147 */
[----:B-1----:R-:W-:Y:S05]  /*1e20*/  @!P0 BRA `(.L_x_21) ;  /* 0x000000e4007c8947 */ /* 0x002fea0003800000 */
.L_x_20:
[----:B------:R3:W-:Y:S01]  /*1e30*/  STL [R1+0x70], RZ ;  /* 0x000070ff01007387 */ /* 0x0007e20000100800 */
[----:B------:R-:W-:Y:S01]  /*1e40*/  UIADD3 UR7, UR14, 0x6100, URZ ;  /* 0x000061000e077890 */ /* 0x000fe2000fffe03f */
[----:B------:R-:W-:Y:S01]  /*1e50*/  WARPGROUP.ARRIVE ;  /* 0x00000000000079c5 */ /* 0x000fe20000000000 */
[----:B------:R-:W-:Y:S01]  /*1e60*/  ULOP3.LUT UR8, UR15, 0x10000, URZ, 0xfc, !UPT ;  /* 0x000100000f087892 */ /* 0x000fe2000f8efc3f */
[----:B------:R3:W-:Y:S01]  /*1e70*/  STL [R1+0x6c], RZ ;  /* 0x00006cff01007387 */ /* 0x0007e20000100800 */
[----:B------:R-:W-:Y:S01]  /*1e80*/  USHF.R.U32.HI UR7, URZ, 0x4, UR7 ;  /* 0x000000043f077899 */ /* 0x000fe20008011607 */
[----:B01----:R-:W-:Y:S01]  /*1e90*/  IMAD.MOV.U32 R0, RZ, RZ, RZ ;  /* 0x000000ffff007224 */ /* 0x003fe200078e00ff */
[----:B------:R-:W-:Y:S01]  /*1ea0*/  ULEA UR8, UR5, UR8, 0x9 ;  /* 0x0000000805087291 */ /* 0x000fe2000f8e483f */
[----:B------:R3:W-:Y:S01]  /*1eb0*/  STL [R1+0x68], RZ ;  /* 0x000068ff01007387 */ /* 0x0007e20000100800 */
[----:B------:R-:W-:Y:S01]  /*1ec0*/  ULOP3.LUT UR7, UR7, 0x3fff, URZ, 0xc0, !UPT ;  /* 0x00003fff07077892 */ /* 0x000fe2000f8ec03f */
[----:B------:R-:W-:Y:S01]  /*1ed0*/  CS2R R2, SRZ ;  /* 0x0000000000027805 */ /* 0x000fe2000001ff00 */
[----:B------:R-:W-:Y:S01]  /*1ee0*/  UMOV UR9, 0xc0000010 ;  /* 0xc000001000097882 */ /* 0x000fe20000000000 */
[----:B------:R3:W-:Y:S01]  /*1ef0*/  STL [R1+0x64], RZ ;  /* 0x000064ff01007387 */ /* 0x0007e20000100800 */
[----:B------:R-:W-:Y:S01]  /*1f00*/  ULOP3.LUT UR7, UR7, 0x10000, URZ, 0xfc, !UPT ;  /* 0x0001000007077892 */ /* 0x000fe2000f8efc3f */
[----:B------:R-:W-:Y:S01]  /*1f10*/  CS2R R4, SRZ ;  /* 0x0000000000047805 */ /* 0x000fe2000001ff00 */
[----:B------:R-:W-:Y:S01]  /*1f20*/  UMOV UR11, 0xc0000010 ;  /* 0xc0000010000b7882 */ /* 0x000fe20000000000 */
[----:B------:R3:W-:Y:S01]  /*1f30*/  STL [R1+0x60], RZ ;  /* 0x000060ff01007387 */ /* 0x0007e20000100800 */
[----:B------:R-:W-:Y:S01]  /*1f40*/  ULEA UR10, UR5, UR7, 0x8 ;  /* 0x00000007050a7291 */ /* 0x000fe2000f8e403f */
[----:B------:R-:W-:-:S02]  /*1f50*/  CS2R R6, SRZ ;  /* 0x0000000000067805 */ /* 0x000fc4000001ff00 */
[----:B------:R-:W-:Y:S01]  /*1f60*/  CS2R R8, SRZ ;  /* 0x0000000000087805 */ /* 0x000fe2000001ff00 */
[----:B------:R3:W-:Y:S01]  /*1f70*/  STL [R1+0x5c], RZ ;  /* 0x00005cff01007387 */ /* 0x0007e20000100800 */
[----:B------:R-:W-:Y:S01]  /*1f80*/  ULDC UR7, c[0x0][0x50c] ;  /* 0x0001430000077ab9 */ /* 0x000fe20000000800 */
[----:B------:R-:W-:Y:S01]  /*1f90*/  CS2R R10, SRZ ;  /* 0x00000000000a7805 */ /* 0x000fe2000001ff00 */
[----:B------:R-:W-:Y:S01]  /*1fa0*/  UISETP.NE.AND UP0, UPT, UR7, 0x1, UPT ;  /* 0x000000010700788c */ /* 0x000fe2000bf05270 */
[----:B------:R3:W-:Y:S01]  /*1fb0*/  STL [R1+0x58], RZ ;  /* 0x000058ff01007387 */ /* 0x0007e20000100800 */
[----:B------:R-:W-:Y:S01]  /*1fc0*/  CS2R R12, SRZ ;  /* 0x00000000000c7805 */ /* 0x000fe2000001ff00 */
[----:B------:R-:W-:Y:S01]  /*1fd0*/  QGMMA.64x128x32.F32.E4M3.E4M3 R88, gdesc[UR8], RZ, !UPT ;  /* 0x01e00000085879f3 */ /* 0x000fe2000c7008ff */
[----:B------:R-:W-:Y:S01]  /*1fe0*/  USEL UR7, URZ, 0x1, UP0 ;  /* 0x000000013f077887 */ /* 0x000fe20008000000 */
[----:B------:R3:W-:Y:S01]  /*1ff0*/  STL [R1+0x54], RZ ;  /* 0x000054ff01007387 */ /* 0x0007e20000100800 */
[----:B------:R-:W-:Y:S01]  /*2000*/  UIADD3 UR8, UR8, 0x100, URZ ;  /* 0x0000010008087890 */ /* 0x000fe2000fffe03f */
[----:B------:R-:W-:Y:S01]  /*2010*/  CS2R R14, SRZ ;  /* 0x00000000000e7805 */ /* 0x000fe2000001ff00 */
[----:B------:R-:W-:Y:S01]  /*2020*/  UMOV UR9, 0xc0000010 ;  /* 0xc000001000097882 */ /* 0x000fe20000000000 */
[----:B------:R3:W-:Y:S01]  /*2030*/  STL [R1+0x50], RZ ;  /* 0x000050ff01007387 */ /* 0x0007e20000100800 */
[----:B------:R-:W-:-:S02]  /*2040*/  ISETP.NE.AND P0, PT, RZ, UR7, PT ;  /* 0x00000007ff007c0c */ /* 0x000fc4000bf05270 */
[----:B------:R-:W-:Y:S02]  /*2050*/  CS2R R16, SRZ ;  /* 0x0000000000107805 */ /* 0x000fe4000001ff00 */
[----:B------:R-:W-:Y:S01]  /*2060*/  CS2R R18, SRZ ;  /* 0x0000000000127805 */ /* 0x000fe2000001ff00 */
[----:B------:R3:W-:Y:S01]  /*2070*/  STL [R1+0x4c], RZ ;  /* 0x00004cff01007387 */ /* 0x0007e20000100800 */
[----:B------:R-:W-:Y:S01]  /*2080*/  CS2R R20, SRZ ;  /* 0x0000000000147805 */ /* 0x000fe2000001ff00 */
[----:B------:R-:W-:Y:S01]  /*2090*/  QGMMA.64x128x32.F32.E4M3.E4M3 R24, gdesc[UR8], RZ, !UPT, gsb0 ;  /* 0x01e00000081879f3 */ /* 0x000fe2000c0008ff */
[----:B------:R-:W-:Y:S01]  /*20a0*/  CS2R R22, SRZ ;  /* 0x0000000000167805 */ /* 0x000fe2000001ff00 */
[----:B------:R3:W-:Y:S01]  /*20b0*/  STL [R1+0x48], RZ ;  /* 0x000048ff01007387 */ /* 0x0007e20000100800 */
[----:B------:R-:W-:Y:S02]  /*20c0*/  CS2R R152, SRZ ;  /* 0x0000000000987805 */ /* 0x000fe4000001ff00 */
        /* <DEDUP_REMOVED lines=47> */
[----:B------:R-:W-:Y:S01]  /*23c0*/  CS2R R224, SRZ ;  /* 0x0000000000e07805 */ /* 0x000fe2000001ff00 */
[----:B------:R-:W-:Y:S02]  /*23d0*/  IMAD.MOV.U32 R226, RZ, RZ, RZ ;  /* 0x000000ffffe27224 */ /* 0x000fe400078e00ff */
[----:B------:R3:W-:Y:S04]  /*23e0*/  STL [R1+0x14], RZ ;  /* 0x000014ff01007387 */ /* 0x0007e80000100800 */
[----:B------:R3:W-:Y:S04]  /*23f0*/  STL [R1+0x10], RZ ;  /* 0x000010ff01007387 */ /* 0x0007e80000100800 */
[----:B------:R3:W-:Y:S04]  /*2400*/  STL [R1+0xc], RZ ;  /* 0x00000cff01007387 */ /* 0x0007e80000100800 */
[----:B------:R3:W-:Y:S04]  /*2410*/  STL [R1+0x8], RZ ;  /* 0x000008ff01007387 */ /* 0x0007e80000100800 */
[----:B------:R3:W-:Y:S04]  /*2420*/  STL [R1+0x4], RZ ;  /* 0x000004ff01007387 */ /* 0x0007e80000100800 */
[----:B------:R3:W-:Y:S01]  /*2430*/  STL [R1], RZ ;  /* 0x000000ff01007387 */ /* 0x0007e20000100800 */
[----:B------:R-:W-:Y:S05]  /*2440*/  @!P0 BRA `(.L_x_22) ;  /* 0x0000000800808947 */ /* 0x000fea0003800000 */
[----:B------:R-:W-:Y:S02]  /*2450*/  WARPGROUP.DEPBAR.LE gsb0, 0x0 ;  /* 0x00008000000079c5 */ /* 0x000fe40000010000 */
[----:B------:R-:W-:-:S01]  /*2460*/  FADD R227, RZ, R58 ;  /* 0x0000003affe37221 */ /* 0x000fc20000000000 */
[----:B------:R-:W-:Y:S01]  /*2470*/  FADD R226, RZ, R88 ;  /* 0x00000058ffe27221 */ /* 0x000fe20000000000 */
[----:B------:R-:W-:-:S01]  /*2480*/  FADD R225, RZ, R89 ;  /* 0x00000059ffe17221 */ /* 0x000fc20000000000 */
[----:B------:R-:W-:Y:S01]  /*2490*/  FADD R224, RZ, R90 ;  /* 0x0000005affe07221 */ /* 0x000fe20000000000 */
[----:B------:R-:W-:-:S01]  /*24a0*/  FADD R223, RZ, R91 ;  /* 0x0000005bffdf7221 */ /* 0x000fc20000000000 */
[----:B------:R0:W-:Y:S01]  /*24b0*/  STL [R1], R227 ;  /* 0x000000e301007387 */ /* 0x0001e20000100800 */
[----:B------:R-:W-:-:S01]  /*24c0*/  FADD R222, RZ, R92 ;  /* 0x0000005cffde7221 */ /* 0x000fc20000000000 */
[----:B------:R-:W-:Y:S01]  /*24d0*/  FADD R221, RZ, R93 ;  /* 0x0000005dffdd7221 */ /* 0x000fe20000000000 */
[----:B------:R-:W-:-:S01]  /*24e0*/  FADD R220, RZ, R94 ;  /* 0x0000005effdc7221 */ /* 0x000fc20000000000 */
[----:B------:R-:W-:Y:S01]  /*24f0*/  FADD R219, RZ, R95 ;  /* 0x0000005fffdb7221 */ /* 0x000fe20000000000 */
[----:B------:R-:W-:-:S01]  /*2500*/  FADD R218, RZ, R96 ;  /* 0x00000060ffda7221 */ /* 0x000fc20000000000 */
[----:B------:R-:W-:Y:S01]  /*2510*/  FADD R217, RZ, R97 ;  /* 0x00000061ffd97221 */ /* 0x000fe20000000000 */
[----:B------:R-:W-:-:S01]  /*2520*/  FADD R216, RZ, R98 ;  /* 0x00000062ffd87221 */ /* 0x000fc20000000000 */
[----:B------:R-:W-:Y:S01]  /*2530*/  FADD R215, RZ, R99 ;  /* 0x00000063ffd77221 */ /* 0x000fe20000000000 */
[----:B------:R-:W-:-:S01]  /*2540*/  FADD R214, RZ, R100 ;  /* 0x00000064ffd67221 */ /* 0x000fc20000000000 */
[----:B0-----:R-:W-:Y:S01]  /*2550*/  FADD R227, RZ, R59 ;  /* 0x0000003bffe37221 */ /* 0x001fe20000000000 */
[----:B------:R-:W-:-:S01]  /*2560*/  FADD R213, RZ, R101 ;  /* 0x00000065ffd57221 */ /* 0x000fc20000000000 */
[----:B------:R-:W-:Y:S01]  /*2570*/  FADD R212, RZ, R102 ;  /* 0x00000066ffd47221 */ /* 0x000fe20000000000 */
[----:B------:R-:W-:-:S01]  /*2580*/  FADD R211, RZ, R103 ;  /* 0x00000067ffd37221 */ /* 0x000fc20000000000 */
[----:B------:R-:W-:Y:S01]  /*2590*/  FADD R210, RZ, R104 ;  /* 0x00000068ffd27221 */ /* 0x000fe20000000000 */
[----:B------:R0:W-:Y:S01]  /*25a0*/  STL [R1+0x4], R227 ;  /* 0x000004e301007387 */ /* 0x0001e20000100800 */
        /* <DEDUP_REMOVED lines=93> */
[----:B------:R-:W-:Y:S01]  /*2b80*/  UMOV UR6, URZ ;  /* 0x0000003f00067c82 */ /* 0x000fe20008000000 */
[----:B0-----:R-:W-:-:S05]  /*2b90*/  FADD R227, RZ, R66 ;  /* 0x00000042ffe37221 */ /* 0x001fca0000000000 */
[----:B------:R0:W-:Y:S02]  /*2ba0*/  STL [R1+0x20], R227 ;  /* 0x000020e301007387 */ /* 0x0001e40000100800 */
        /* <DEDUP_REMOVED lines=42> */
.L_x_22:
[----:B------:R-:W-:-:S04]  /*2e50*/  UIADD3 UR18, UR5, 0x1, URZ ;  /* 0x0000000105127890 */ /* 0x000fc8000fffe03f */
[----:B------:R-:W-:-:S04]  /*2e60*/  UISETP.NE.AND UP0, UPT, UR18, 0x3, UPT ;  /* 0x000000031200788c */ /* 0x000fc8000bf05270 */
[----:B------:R-:W-:Y:S02]  /*2e70*/  USEL UR8, URZ, 0x1, UP0 ;  /* 0x000000013f087887 */ /* 0x000fe40008000000 */
[----:B------:R-:W-:Y:S02]  /*2e80*/  USEL UR18, UR18, URZ, UP0 ;  /* 0x0000003f12127287 */ /* 0x000fe40008000000 */
[----:B------:R-:W-:-:S06]  /*2e90*/  ULOP3.LUT UR8, UR4, UR8, URZ, 0x3c, !UPT ;  /* 0x0000000804087292 */ /* 0x000fcc000f8e3c3f */
[----:B0-----:R-:W-:Y:S01]  /*2ea0*/  IMAD.U32 R227, RZ, RZ, UR8 ;  /* 0x00000008ffe37e24 */ /* 0x001fe2000f8e00ff */
[----:B------:R-:W-:-:S06]  /*2eb0*/  UMOV UR8, 0x1 ;  /* 0x0000000100087882 */ /* 0x000fcc0000000000 */
.L_x_17:
[----:B------:R-:W-:-:S04]  /*2ec0*/  UISETP.LT.AND UP0, UPT, UR12, 0x1, UPT ;  /* 0x000000010c00788c */ /* 0x000fc8000bf01270 */
[----:B------:R-:W-:-:S04]  /*2ed0*/  USEL UR9, UR12, 0x1, UP0 ;  /* 0x000000010c097887 */ /* 0x000fc80008000000 */
[----:B------:R-:W-:-:S04]  /*2ee0*/  UIADD3 UR9, UR12, -UR9, URZ ;  /* 0x800000090c097290 */ /* 0x000fc8000fffe03f */
[----:B------:R-:W-:-:S06]  /*2ef0*/  UISETP.GE.AND UP0, UPT, UR9, 0x1, UPT ;  /* 0x000000010900788c */ /* 0x000fcc000bf06270 */
[----:B------:R-:W-:-:S13]  /*2f00*/  PLOP3.LUT P0, PT, PT, PT, UP0, 0x80, 0x0 ;  /* 0x000000000000781c */ /* 0x000fda0003f0f008 */
[----:B------:R-:W-:Y:S05]  /*2f10*/  @!P0 BRA `(.L_x_23) ;  /* 0x00000010009c8947 */ /* 0x000fea0003800000 */
[----:B------:R-:W-:Y:S01]  /*2f20*/  IMAD.U32 R228, RZ, RZ, UR9 ;  /* 0x00000009ffe47e24 */ /* 0x000fe2000f8e00ff */
[----:B------:R-:W-:Y:S01]  /*2f30*/  UMOV UR19, UR5 ;  /* 0x0000000500137c82 */ /* 0x000fe20008000000 */
[----:B------:R-:W-:-:S05]  /*2f40*/  ULDC UR24, c[0x0][0x50c] ;  /* 0x0001430000187ab9 */ /* 0x000fca0000000800 */
.L_x_31:
[----:B------:R-:W-:-:S06]  /*2f50*/  UISETP.NE.AND UP0, UPT, UR23, 0x3, UPT ;  /* 0x000000031700788c */ /* 0x000fcc000bf05270 */
[----:B------:R-:W-:-:S13]  /*2f60*/  PLOP3.LUT P1, PT, PT, PT, UP0, 0x80, 0x0 ;  /* 0x000000000000781c */ /* 0x000fda0003f2f008 */
[----:B-1---5:R-:W-:Y:S05]  /*2f70*/  @!P1 BRA `(.L_x_24) ;  /* 0x0000000000049947 */ /* 0x022fea0003800000 */
[----:B------:R-:W-:Y:S01]  /*2f80*/  BPT.TRAP 0x1 ;  /* 0x000000040000795c */ /* 0x000fe20000300000 */
.L_x_24:
[----:B------:R-:W0:Y:S01]  /*2f90*/  S2UR UR9, SR_CgaCtaId ;  /* 0x00000000000979c3 */ /* 0x000e220000008800 */
[----:B------:R-:W-:Y:S01]  /*2fa0*/  UMOV UR14, 0x400 ;  /* 0x00000400000e7882 */ /* 0x000fe20000000000 */
[----:B------:R-:W-:Y:S01]  /*2fb0*/  SHF.L.U32 R229, R227, 0x1f, RZ ;  /* 0x0000001fe3e57819 */ /* 0x000fe200000006ff */
[----:B0-----:R-:W-:-:S04]  /*2fc0*/  ULEA UR14, UR9, UR14, 0x18 ;  /* 0x0000000e090e7291 */ /* 0x001fc8000f8ec03f */
[----:B------:R-:W-:-:S09]  /*2fd0*/  ULEA UR9, UR18, UR14, 0x3 ;  /* 0x0000000e12097291 */ /* 0x000fd2000f8e183f */
[----:B------:R0:W1:Y:S01]  /*2fe0*/  SYNCS.PHASECHK.TRANS64.TRYWAIT P0, [UR9], R229 ;  /* 0x000000e5ff0075a7 */ /* 0x0000620008000149 */
[----:B------:R-:W-:Y:S05]  /*2ff0*/  @!P1 BRA `(.L_x_25) ;  /* 0x0000000000049947 */ /* 0x000fea0003800000 */
[----:B------:R-:W-:Y:S01]  /*3000*/  BPT.TRAP 0x1 ;  /* 0x000000040000795c */ /* 0x000fe20000300000 */
.L_x_25:
[----:B-1----:R-:W-:Y:S05]  /*3010*/  @P0 BRA `(.L_x_26) ;  /* 0x0000000000080947 */ /* 0x002fea0003800000 */
[----:B------:R-:W1:Y:S02]  /*3020*/  SYNCS.PHASECHK.TRANS64.TRYWAIT P0, [UR9], R229 ;  /* 0x000000e5ff0075a7 */ /* 0x000e640008000149 */
[----:B-1----:R-:W-:Y:S05]  /*3030*/  @!P0 BRA `(.L_x_27) ;  /* 0x000000d400108947 */ /* 0x002fea0003800000 */
.L_x_26:
[----:B------:R-:W-:Y:S01]  /*3040*/  UIADD3 UR9, UR14, 0x6100, URZ ;  /* 0x000061000e097890 */ /* 0x000fe2000fffe03f */
[----:B------:R-:W-:Y:S01]  /*3050*/  WARPGROUP.ARRIVE ;  /* 0x00000000000079c5 */ /* 0x000fe20000000000 */
[----:B------:R-:W-:Y:S02]  /*3060*/  UISETP.NE.AND UP0, UPT, UR7, URZ, UPT ;  /* 0x0000003f0700728c */ /* 0x000fe4000bf05270 */
[----:B------:R-:W-:Y:S02]  /*3070*/  USHF.R.U32.HI UR9, URZ, 0x4, UR9 ;  /* 0x000000043f097899 */ /* 0x000fe40008011609 */
[----:B------:R-:W-:Y:S02]  /*3080*/  USEL UR8, UR8, URZ, !UP0 ;  /* 0x0000003f08087287 */ /* 0x000fe4000c000000 */
[----:B------:R-:W-:Y:S02]  /*3090*/  ULOP3.LUT UR9, UR9, 0x3fff, URZ, 0xc0, !UPT ;  /* 0x00003fff09097892 */ /* 0x000fe4000f8ec03f */
[----:B------:R-:W-:-:S02]  /*30a0*/  ULOP3.LUT UR7, UR15, 0x10000, URZ, 0xfc, !UPT ;  /* 0x000100000f077892 */ /* 0x000fc4000f8efc3f */
[----:B------:R-:W-:Y:S02]  /*30b0*/  ULOP3.LUT UR9, UR9, 0x10000, URZ, 0xfc, !UPT ;  /* 0x0001000009097892 */ /* 0x000fe4000f8efc3f */
[----:B------:R-:W-:Y:S02]  /*30c0*/  UISETP.NE.U32.AND UP0, UPT, UR8, URZ, UPT ;  /* 0x0000003f0800728c */ /* 0x000fe4000bf05070 */
[----:B------:R-:W-:Y:S02]  /*30d0*/  ULEA UR8, UR18, UR7, 0x9 ;  /* 0x0000000712087291 */ /* 0x000fe4000f8e483f */
[----:B------:R-:W-:Y:S01]  /*30e0*/  ULEA UR10, UR18, UR9, 0x8 ;  /* 0x00000009120a7291 */ /* 0x000fe2000f8e403f */
[----:B------:R-:W-:Y:S02]  /*30f0*/  UMOV UR11, 0xc0000010 ;  /* 0xc0000010000b7882 */ /* 0x000fe40000000000 */
[----:B------:R-:W-:Y:S01]  /*3100*/  UMOV UR9, 0xc0000010 ;  /* 0xc000001000097882 */ /* 0x000fe20000000000 */
[----:B------:R-:W-:-:S05]  /*3110*/  UIADD3 UR6, UR6, 0x1, URZ ;  /* 0x0000000106067890 */ /* 0x000fca000fffe03f */
[----:B------:R-:W-:Y:S01]  /*3120*/  QGMMA.64x128x32.F32.E4M3.E4M3 R88, gdesc[UR8], R88, UP0 ;  /* 0x01e00000085879f3 */ /* 0x000fe2000bf00858 */
[----:B------:R-:W-:Y:S01]  /*3130*/  UIADD3 UR8, UR8, 0x100, URZ ;  /* 0x0000010008087890 */ /* 0x000fe2000fffe03f */
[----:B------:R-:W-:-:S10]  /*3140*/  UMOV UR9, 0xc0000010 ;  /* 0xc000001000097882 */ /* 0x000fd40000000000 */
[----:B------:R-:W-:Y:S01]  /*3150*/  QGMMA.64x128x32.F32.E4M3.E4M3 R24, gdesc[UR8], R24, UP0, gsb0 ;  /* 0x01e00000081879f3 */ /* 0x000fe2000b800818 */
[----:B------:R-:W-:-:S04]  /*3160*/  UISETP.NE.AND UP0, UPT, UR6, UR24, UPT ;  /* 0x000000180600728c */ /* 0x000fc8000bf05270 */
[----:B------:R-:W-:-:S06]  /*3170*/  USEL UR7, URZ, 0x1, UP0 ;  /* 0x000000013f077887 */ /* 0x000fcc0008000000 */
[----:B------:R-:W-:Y:S01]  /*3180*/  ISETP.NE.AND P0, PT, RZ, UR7, PT ;  /* 0x00000007ff007c0c */ /* 0x000fe2000bf05270 */
[----:B------:R-:W-:-:S12]  /*3190*/  WARPGROUP.DEPBAR.LE gsb0, 0x1 ;  /* 0x00008000000079c5 */ /* 0x000fd80000010100 */
[----:B------:R-:W-:Y:S05]  /*31a0*/  @!P0 BRA `(.L_x_28) ;  /* 0x0000000c00808947 */ /* 0x000fea0003800000 */
[----:B------:R-:W-:Y:S02]  /*31b0*/  WARPGROUP.DEPBAR.LE gsb0, 0x0 ;  /* 0x00008000000079c5 */ /* 0x000fe40000010000 */
[----:B------:R-:W-:-:S01]  /*31c0*/  FADD R226, R88, R226 ;  /* 0x000000e258e27221 */ /* 0x000fc20000000000 */
[----:B------:R-:W-:Y:S01]  /*31d0*/  FADD R225, R89, R225 ;  /* 0x000000e159e17221 */ /* 0x000fe20000000000 */
[----:B------:R1:W-:Y:S01]  /*31e0*/  STL [R1+0x90], R227 ;  /* 0x000090e301007387 */ /* 0x0003e20000100800 */
[----:B------:R-:W-:-:S01]  /*31f0*/  FADD R224, R90, R224 ;  /* 0x000000e05ae07221 */ /* 0x000fc20000000000 */
[----:B------:R-:W-:Y:S01]  /*3200*/  FADD R223, R91, R223 ;  /* 0x000000df5bdf7221 */ /* 0x000fe20000000000 */
[----:B------:R-:W-:-:S01]  /*3210*/  FADD R222, R92, R222 ;  /* 0x000000de5cde7221 */ /* 0x000fc20000000000 */
[----:B------:R-:W-:Y:S01]  /*3220*/  FADD R221, R93, R221 ;  /* 0x000000dd5ddd7221 */ /* 0x000fe20000000000 */
[----:B-1----:R-:W4:Y:S04]  /*3230*/  LDL.LU R227, [R1+0x30] ;  /* 0x0000300001e37983 */ /* 0x002f280000300800 */
[----:B------:R1:W-:Y:S01]  /*3240*/  STL [R1+0x94], R226 ;  /* 0x000094e201007387 */ /* 0x0003e20000100800 */
[----:B------:R-:W-:-:S01]  /*3250*/  FADD R220, R94, R220 ;  /* 0x000000dc5edc7221 */ /* 0x000fc20000000000 */
[----:B------:R-:W-:-:S02]  /*3260*/  FADD R219, R95, R219 ;  /* 0x000000db5fdb7221 */ /* 0x000fc40000000000 */
[----:B-1----:R-:W2:Y:S04]  /*3270*/  LDL.LU R226, [R1+0x2c] ;  /* 0x00002c0001e27983 */ /* 0x002ea80000300800 */
[----:B------:R1:W-:Y:S01]  /*3280*/  STL [R1+0x98], R225 ;  /* 0x000098e101007387 */ /* 0x0003e20000100800 */
[----:B------:R-:W-:-:S03]  /*3290*/  FADD R218, R96, R218 ;  /* 0x000000da60da7221 */ /* 0x000fc60000000000 */
[----:B-1----:R-:W3:Y:S04]  /*32a0*/  LDL.LU R225, [R1+0x28] ;  /* 0x0000280001e17983 */ /* 0x002ee80000300800 */
        /* <DEDUP_REMOVED lines=9> */
[----:B------:R1:W-:Y:S04]  /*3340*/  STL [R1+0xa8], R221 ;  /* 0x0000a8dd01007387 */ /* 0x0003e80000100800 */
        /* <DEDUP_REMOVED lines=12> */
[----:B-1----:R-:W3:Y:S01]  /*3410*/  LDL.LU R215, [R1] ;  /* 0x0000000001d77983 */ /* 0x002ee20000300800 */
[----:B------:R-:W-:-:S01]  /*3420*/  FADD R214, R100, R214 ;  /* 0x000000d664d67221 */ /* 0x000fc20000000000 */
[----:B------:R-:W-:Y:S01]  /*3430*/  FADD R213, R101, R213 ;  /* 0x000000d565d57221 */ /* 0x000fe20000000000 */
[----:B------:R-:W-:-:S01]  /*3440*/  FADD R212, R102, R212 ;  /* 0x000000d466d47221 */ /* 0x000fc20000000000 */
[----:B------:R-:W-:Y:S01]  /*3450*/  FADD R211, R103, R211 ;  /* 0x000000d367d37221 */ /* 0x000fe20000000000 */
[----:B------:R-:W-:-:S01]  /*3460*/  FADD R210, R104, R210 ;  /* 0x000000d268d27221 */ /* 0x000fc20000000000 */
[----:B------:R-:W-:Y:S01]  /*3470*/  STL [R1+0xc4], R214 ;  /* 0x0000c4d601007387 */ /* 0x000fe20000100800 */
        /* <DEDUP_REMOVED lines=11> */
[----:B------:R1:W-:Y:S01]  /*3530*/  STL [R1+0xd0], R211 ;  /* 0x0000d0d301007387 */ /* 0x0003e20000100800 */
[----:B------:R-:W-:-:S01]  /*3540*/  FADD R200, R114, R200 ;  /* 0x000000c872c87221 */ /* 0x000fc20000000000 */
[----:B------:R-:W-:Y:S01]  /*3550*/  FADD R199, R115, R199 ;  /* 0x000000c773c77221 */ /* 0x000fe20000000000 */
        /* <DEDUP_REMOVED lines=69> */
[----:B-----5:R-:W-:Y:S01]  /*39b0*/  FADD R0, R57, R0 ;  /* 0x0000000039007221 */ /* 0x020fe20000000000 */
[----:B----4-:R-:W-:-:S01]  /*39c0*/  FADD R227, R70, R227 ;  /* 0x000000e346e37221 */ /* 0x010fc20000000000 */
[----:B--2---:R-:W-:Y:S01]  /*39d0*/  FADD R226, R69, R226 ;  /* 0x000000e245e27221 */ /* 0x004fe20000000000 */
[----:B---3--:R-:W-:-:S01]  /*39e0*/  FADD R225, R68, R225 ;  /* 0x000000e144e17221 */ /* 0x008fc20000000000 */
        /* <DEDUP_REMOVED lines=9> */
[----:B------:R-:W-:-:S05]  /*3a80*/  FADD R215, R58, R215 ;  /* 0x000000d73ad77221 */ /* 0x000fca0000000000 */
[----:B------:R2:W-:Y:S04]  /*3a90*/  STL [R1], R215 ;  /* 0x000000d701007387 */ /* 0x0005e80000100800 */
[----:B------:R3:W-:Y:S04]  /*3aa0*/  STL [R1+0x4], R216 ;  /* 0x000004d801007387 */ /* 0x0007e80000100800 */
        /* <DEDUP_REMOVED lines=8> */
[----:B-1----:R-:W4:Y:S04]  /*3b30*/  LDL.LU R211, [R1+0x34] ;  /* 0x0000340001d37983 */ /* 0x002f280000300800 */
[----:B------:R1:W-:Y:S04]  /*3b40*/  STL [R1+0x28], R225 ;  /* 0x000028e101007387 */ /* 0x0003e80000100800 */
[----:B------:R-:W4:Y:S04]  /*3b50*/  LDL.LU R212, [R1+0x38] ;  /* 0x0000380001d47983 */ /* 0x000f280000300800 */
[----:B------:R1:W-:Y:S04]  /*3b60*/  STL [R1+0x2c], R226 ;  /* 0x00002ce201007387 */ /* 0x0003e80000100800 */
[----:B------:R-:W4:Y:S04]  /*3b70*/  LDL.LU R213, [R1+0x3c] ;  /* 0x00003c0001d57983 */ /* 0x000f280000300800 */
[----:B------:R1:W-:Y:S04]  /*3b80*/  STL [R1+0x30], R227 ;  /* 0x000030e301007387 */ /* 0x0003e80000100800 */
[----:B------:R-:W4:Y:S04]  /*3b90*/  LDL.LU R214, [R1+0x40] ;  /* 0x0000400001d67983 */ /* 0x000f280000300800 */
[----:B--2---:R-:W2:Y:S04]  /*3ba0*/  LDL.LU R215, [R1+0x44] ;  /* 0x0000440001d77983 */ /* 0x004ea80000300800 */
[----:B---3--:R-:W3:Y:S04]  /*3bb0*/  LDL.LU R216, [R1+0x48] ;  /* 0x0000480001d87983 */ /* 0x008ee80000300800 */
[----:B----4-:R-:W4:Y:S04]  /*3bc0*/  LDL.LU R217, [R1+0x4c] ;  /* 0x00004c0001d97983 */ /* 0x010f280000300800 */
[----:B0-----:R-:W4:Y:S04]  /*3bd0*/  LDL.LU R218, [R1+0x50] ;  /* 0x0000500001da7983 */ /* 0x001f280000300800 */
[----:B------:R-:W4:Y:S04]  /*3be0*/  LDL.LU R219, [R1+0x54] ;  /* 0x0000540001db7983 */ /* 0x000f280000300800 */
[----:B------:R-:W4:Y:S04]  /*3bf0*/  LDL.LU R220, [R1+0x58] ;  /* 0x0000580001dc7983 */ /* 0x000f280000300800 */
[----:B------:R-:W4:Y:S04]  /*3c00*/  LDL.LU R221, [R1+0x5c] ;  /* 0x00005c0001dd7983 */ /* 0x000f280000300800 */
[----:B------:R-:W4:Y:S04]  /*3c10*/  LDL.LU R222, [R1+0x60] ;  /* 0x0000600001de7983 */ /* 0x000f280000300800 */
[----:B------:R-:W4:Y:S04]  /*3c20*/  LDL.LU R223, [R1+0x64] ;  /* 0x0000640001df7983 */ /* 0x000f280000300800 */
[----:B------:R-:W4:Y:S04]  /*3c30*/  LDL.LU R224, [R1+0x68] ;  /* 0x0000680001e07983 */ /* 0x000f280000300800 */
[----:B-1----:R-:W4:Y:S04]  /*3c40*/  LDL.LU R225, [R1+0x6c] ;  /* 0x00006c0001e17983 */ /* 0x002f280000300800 */
[----:B------:R-:W4:Y:S04]  /*3c50*/  LDL.LU R226, [R1+0x70] ;  /* 0x0000700001e27983 */ /* 0x000f280000300800 */
[----:B------:R-:W4:Y:S01]  /*3c60*/  LDL.LU R227, [R1+0x74] ;  /* 0x0000740001e37983 */ /* 0x000f220000300800 */
[----:B------:R-:W-:-:S05]  /*3c70*/  FADD R211, R71, R211 ;  /* 0x000000d347d37221 */ /* 0x000fca0000000000 */
[----:B------:R0:W-:Y:S01]  /*3c80*/  STL [R1+0x34], R211 ;  /* 0x000034d301007387 */ /* 0x0001e20000100800 */
[----:B------:R-:W-:-:S03]  /*3c90*/  FADD R212, R72, R212 ;  /* 0x000000d448d47221 */ /* 0x000fc60000000000 */
[----:B0-----:R1:W5:Y:S01]  /*3ca0*/  LDL.LU R211, [R1+0xd0] ;  /* 0x0000d00001d37983 */ /* 0x0013620000300800 */
[----:B------:R-:W-:-:S03]  /*3cb0*/  FADD R213, R73, R213 ;  /* 0x000000d549d57221 */ /* 0x000fc60000000000 */
[----:B------:R0:W-:Y:S01]  /*3cc0*/  STL [R1+0x38], R212 ;  /* 0x000038d401007387 */ /* 0x0001e20000100800 */
[----:B------:R-:W-:-:S01]  /*3cd0*/  FADD R214, R74, R214 ;  /* 0x000000d64ad67221 */ /* 0x000fc20000000000 */
[----:B--2---:R-:W-:Y:S02]  /*3ce0*/  FADD R215, R75, R215 ;  /* 0x000000d74bd77221 */ /* 0x004fe40000000000 */
[----:B0-----:R1:W5:Y:S01]  /*3cf0*/  LDL.LU R212, [R1+0xcc] ;  /* 0x0000cc0001d47983 */ /* 0x0013620000300800 */
[----:B---3--:R-:W-:-:S03]  /*3d00*/  FADD R216, R76, R216 ;  /* 0x000000d84cd87221 */ /* 0x008fc60000000000 */
[----:B------:R0:W-:Y:S01]  /*3d10*/  STL [R1+0x3c], R213 ;  /* 0x00003cd501007387 */ /* 0x0001e20000100800 */
[----:B----4-:R-:W-:-:S03]  /*3d20*/  FADD R217, R77, R217 ;  /* 0x000000d94dd97221 */ /* 0x010fc60000000000 */
[----:B0-----:R1:W5:Y:S01]  /*3d30*/  LDL.LU R213, [R1+0xc8] ;  /* 0x0000c80001d57983 */ /* 0x0013620000300800 */
[----:B------:R-:W-:-:S03]  /*3d40*/  FADD R218, R78, R218 ;  /* 0x000000da4eda7221 */ /* 0x000fc60000000000 */
[----:B------:R0:W-:Y:S01]  /*3d50*/  STL [R1+0x40], R214 ;  /* 0x000040d601007387 */ /* 0x0001e20000100800 */
[----:B------:R-:W-:-:S01]  /*3d60*/  FADD R219, R79, R219 ;  /* 0x000000db4fdb7221 */ /* 0x000fc20000000000 */
[----:B------:R-:W-:Y:S02]  /*3d70*/  FADD R220, R80, R220 ;  /* 0x000000dc50dc7221 */ /* 0x000fe40000000000 */
[----:B0-----:R1:W5:Y:S04]  /*3d80*/  LDL.LU R214, [R1+0xc4] ;  /* 0x0000c40001d67983 */ /* 0x0013680000300800 */
[----:B------:R0:W-:Y:S01]  /*3d90*/  STL [R1+0x44], R215 ;  /* 0x000044d701007387 */ /* 0x0001e20000100800 */
[----:B------:R-:W-:-:S01]  /*3da0*/  FADD R221, R81, R221 ;  /* 0x000000dd51dd7221 */ /* 0x000fc20000000000 */
[----:B------:R-:W-:-:S02]  /*3db0*/  FADD R222, R82, R222 ;  /* 0x000000de52de7221 */ /* 0x000fc40000000000 */
[----:B0-----:R1:W5:Y:S04]  /*3dc0*/  LDL.LU R215, [R1+0xc0] ;  /* 0x0000c00001d77983 */ /* 0x0013680000300800 */
[----:B------:R0:W-:Y:S01]  /*3dd0*/  STL [R1+0x48], R216 ;  /* 0x000048d801007387 */ /* 0x0001e20000100800 */
[----:B------:R-:W-:-:S03]  /*3de0*/  FADD R223, R83, R223 ;  /* 0x000000df53df7221 */ /* 0x000fc60000000000 */
        /* <DEDUP_REMOVED lines=13> */
[----:B------:R0:W-:Y:S04]  /*3ec0*/  STL [R1+0x5c], R221 ;  /* 0x00005cdd01007387 */ /* 0x0001e80000100800 */
        /* <DEDUP_REMOVED lines=12> */
[----:B0-----:R1:W5:Y:S01]  /*3f90*/  LDL.LU R227, [R1+0x90] ;  /* 0x0000900001e37983 */ /* 0x0013620000300800 */
[----:B------:R-:W-:-:S05]  /*3fa0*/  UMOV UR6, URZ ;  /* 0x0000003f00067c82 */ /* 0x000fca0008000000 */
.L_x_28:
[----:B------:R-:W-:Y:S05]  /*3fb0*/  @!P1 BRA `(.L_x_29) ;  /* 0x0000000000049947 */ /* 0x000fea0003800000 */
[----:B------:R-:W-:Y:S01]  /*3fc0*/  BPT.TRAP 0x1 ;  /* 0x000000040000795c */ /* 0x000fe20000300000 */
.L_x_29:
[----:B------:R4:W-:Y:S04]  /*3fd0*/  STL [R1+0x94], R2 ;  /* 0x0000940201007387 */ /* 0x0009e80000100800 */
[----:B----4-:R-:W4:Y:S04]  /*3fe0*/  LDL R2, [R1+0x78] ;  /* 0x0000780001027983 */ /* 0x010f280000100800 */
[----:B-----5:R0:W-:Y:S04]  /*3ff0*/  STL [R1+0x90], R0 ;  /* 0x0000900001007387 */ /* 0x0201e80000100800 */
[----:B0-----:R-:W2:Y:S01]  /*4000*/  LDL R0, [R1+0x7c] ;  /* 0x00007c0001007983 */ /* 0x001ea20000100800 */
[----:B------:R-:W-:Y:S01]  /*4010*/  IMAD.U32 R229, RZ, RZ, UR19 ;  /* 0x00000013ffe57e24 */ /* 0x000fe2000f8e00ff */
[----:B----4-:R-:W-:-:S02]  /*4020*/  ISETP.NE.AND P0, PT, R2, RZ, PT ;  /* 0x000000ff0200720c */ /* 0x010fc40003f05270 */
[----:B------:R0:W5:Y:S11]  /*4030*/  LDL.LU R2, [R1+0x94] ;  /* 0x0000940001027983 */ /* 0x0001760000300800 */
[----:B------:R-:W-:-:S05]  /*4040*/  @P0 LEA R229, R229, UR14, 0x3 ;  /* 0x0000000ee5e50c11 */ /* 0x000fca000f8e18ff */
[----:B------:R-:W-:-:S05]  /*4050*/  @P0 VIADD R229, R229, 0x18 ;  /* 0x00000018e5e50836 */ /* 0x000fca0000000000 */
[----:B--2---:R-:W-:Y:S02]  /*4060*/  @P0 PRMT R229, R0, 0x654, R229 ;  /* 0x0000065400e50816 */ /* 0x004fe400000000e5 */
[----:B------:R0:W5:Y:S01]  /*4070*/  LDL.LU R0, [R1+0x90] ;  /* 0x0000900001007983 */ /* 0x0001620000300800 */
[----:B------:R-:W-:Y:S01]  /*4080*/  UISETP.GT.U32.AND UP0, UPT, UR13, 0x1, UPT ;  /* 0x000000010d00788c */ /* 0x000fe2000bf04070 */
[----:B------:R0:W-:Y:S05]  /*4090*/  @P0 SYNCS.ARRIVE.TRANS64.RED.A1T0 RZ, [R229+URZ], RZ ;  /* 0x000000ffe5ff09a7 */ /* 0x0001ea000810043f */
[----:B------:R-:W-:-:S13]  /*40a0*/  PLOP3.LUT P0, PT, PT, PT, UP0, 0x80, 0x0 ;  /* 0x000000000000781c */ /* 0x000fda0003f0f008 */
[----:B0-----:R-:W-:Y:S05]  /*40b0*/  @P0 BRA `(.L_x_30) ;  /* 0x0000000000040947 */ /* 0x001fea0003800000 */
[----:B------:R-:W-:Y:S01]  /*40c0*/  BPT.TRAP 0x1 ;  /* 0x000000040000795c */ /* 0x000fe20000300000 */
.L_x_30:
[----:B------:R-:W-:Y:S01]  /*40d0*/  UIADD3 UR18, UR18, 0x1, URZ ;  /* 0x0000000112127890 */ /* 0x000fe2000fffe03f */
[C---:B------:R-:W-:Y:S01]  /*40e0*/  ISETP.GT.AND P0, PT, R228.reuse, 0x1, PT ;  /* 0x00000001e400780c */ /* 0x040fe20003f04270 */
[----:B------:R-:W-:Y:S01]  /*40f0*/  UIADD3 UR19, UR19, 0x1, URZ ;  /* 0x0000000113137890 */ /* 0x000fe2000fffe03f */
[----:B------:R-:W-:Y:S01]  /*4100*/  VIADD R228, R228, 0xffffffff ;  /* 0xffffffffe4e47836 */ /* 0x000fe20000000000 */
[----:B------:R-:W-:Y:S02]  /*4110*/  UISETP.NE.AND UP0, UPT, UR18, 0x3, UPT ;  /* 0x000000031200788c */ /* 0x000fe4000bf05270 */
[----:B------:R-:W-:Y:S02]  /*4120*/  UISETP.NE.AND UP1, UPT, UR19, 0x3, UPT ;  /* 0x000000031300788c */ /* 0x000fe4000bf25270 */
[----:B------:R-:W-:Y:S02]  /*4130*/  USEL UR8, URZ, 0x1, UP0 ;  /* 0x000000013f087887 */ /* 0x000fe40008000000 */
[----:B------:R-:W-:-:S02]  /*4140*/  USEL UR18, UR18, URZ, UP0 ;  /* 0x0000003f12127287 */ /* 0x000fc40008000000 */
[----:B------:R-:W-:Y:S02]  /*4150*/  USEL UR19, UR19, URZ, UP1 ;  /* 0x0000003f13137287 */ /* 0x000fe40008800000 */
[----:B------:R-:W-:Y:S01]  /*4160*/  LOP3.LUT R227, R227, UR8, RZ, 0x3c, !PT ;  /* 0x00000008e3e37c12 */ /* 0x000fe2000f8e3cff */
[----:B------:R-:W-:Y:S01]  /*4170*/  UMOV UR8, 0x1 ;  /* 0x0000000100087882 */ /* 0x000fe20000000000 */
[----:B------:R-:W-:Y:S08]  /*4180*/  @P0 BRA `(.L_x_31) ;  /* 0xffffffec00700947 */ /* 0x000ff0000383ffff */
.L_x_23:
[----:B------:R-:W-:-:S04]  /*4190*/  UISETP.NE.AND UP0, UPT, UR6, URZ, UPT ;  /* 0x0000003f0600728c */ /* 0x000fc8000bf05270 */
[----:B------:R-:W-:-:S06]  /*41a0*/  USEL UR6, URZ, 0x1, !UP0 ;  /* 0x000000013f067887 */ /* 0x000fcc000c000000 */
[----:B------:R-:W-:-:S13]  /*41b0*/  ISETP.NE.AND P0, PT, RZ, UR6, PT ;  /* 0x00000006ff007c0c */ /* 0x000fda000bf05270 */
[----:B------:R-:W-:Y:S05]  /*41c0*/  @!P0 BRA `(.L_x_32) ;  /* 0x0000000c00dc8947 */ /* 0x000fea0003800000 */
[----:B------:R-:W4:Y:S04]  /*41d0*/  LDL.LU R227, [R1+0x74] ;  /* 0x0000740001e37983 */ /* 0x000f280000300800 */
[----:B----4-:R0:W-:Y:S04]  /*41e0*/  STL [R1+0x90], R227 ;  /* 0x000090e301007387 */ /* 0x0101e80000100800 */
[----:B0-----:R-:W4:Y:S04]  /*41f0*/  LDL.LU R227, [R1+0x70] ;  /* 0x0000700001e37983 */ /* 0x001f280000300800 */
        /* <DEDUP_REMOVED lines=55> */
[----:B0-----:R-:W4:Y:S01]  /*4570*/  LDL.LU R227, [R1] ;  /* 0x0000000001e37983 */ /* 0x001f220000300800 */
[----:B------:R-:W-:-:S02]  /*4580*/  WARPGROUP.DEPBAR.LE gsb0, 0x0 ;  /* 0x00008000000079c5 */ /* 0x000fc40000010000 */
[----:B------:R-:W-:Y:S01]  /*4590*/  FADD R226, R88, R226 ;  /* 0x000000e258e27221 */ /* 0x000fe20000000000 */
        /* <DEDUP_REMOVED lines=95> */
[----:B-----5:R-:W-:Y:S01]  /*4b90*/  FADD R2, R56, R2 ;  /* 0x0000000238027221 */ /* 0x020fe20000000000 */
[----:B------:R-:W-:Y:S01]  /*4ba0*/  FADD R0, R57, R0 ;  /* 0x0000000039007221 */ /* 0x000fe20000000000 */
[----:B----4-:R-:W-:-:S05]  /*4bb0*/  FADD R227, R58, R227 ;  /* 0x000000e33ae37221 */ /* 0x010fca0000000000 */
[----:B------:R0:W-:Y:S04]  /*4bc0*/  STL [R1], R227 ;  /* 0x000000e301007387 */ /* 0x0001e80000100800 */
[----:B0-----:R-:W4:Y:S02]  /*4bd0*/  LDL.LU R227, [R1+0x100] ;  /* 0x0001000001e37983 */ /* 0x001f240000300800 */
[----:B----4-:R-:W-:-:S05]  /*4be0*/  FADD R227, R59, R227 ;  /* 0x000000e33be37221 */ /* 0x010fca0000000000 */
[----:B------:R0:W-:Y:S04]  /*4bf0*/  STL [R1+0x4], R227 ;  /* 0x000004e301007387 */ /* 0x0001e80000100800 */
        /* <DEDUP_REMOVED lines=83> */
[----:B------:R0:W-:Y:S02]  /*5130*/  STL [R1+0x74], R227 ;  /* 0x000074e301007387 */ /* 0x0001e40000100800 */
.L_x_32:
[----:B------:R-:W-:Y:S02]  /*5140*/  WARPGROUP.DEPBAR.LE gsb0, 0x0 ;  /* 0x00008000000079c5 */ /* 0x000fe40000010000 */
[----:B------:R-:W4:Y:S02]  /*5150*/  LDC R24, c[0x0][0x28c] ;  /* 0x0000a300ff187b82 */ /* 0x000f240000000800 */
[----:B----4-:R-:W-:-:S13]  /*5160*/  ISETP.GE.AND P0, PT, R24, 0x1, PT ;  /* 0x000000011800780c */ /* 0x010fda0003f06270 */
[----:B------:R-:W-:Y:S05]  /*5170*/  @!P0 BRA `(.L_x_33) ;  /* 0x0000000000648947 */ /* 0x000fea0003800000 */
[----:B------:R-:W-:-:S06]  /*5180*/  UISETP.NE.AND UP0, UPT, UR23, 0x3, UPT ;  /* 0x000000031700788c */ /* 0x000fcc000bf05270 */
[----:B------:R-:W-:-:S13]  /*5190*/  PLOP3.LUT P0, PT, PT, PT, UP0, 0x80, 0x0 ;  /* 0x000000000000781c */ /* 0x000fda0003f0f008 */
[----:B------:R-:W-:Y:S05]  /*51a0*/  @!P0 BRA `(.L_x_34) ;  /* 0x0000000000048947 */ /* 0x000fea0003800000 */
[----:B------:R-:W-:Y:S01]  /*51b0*/  BPT.TRAP 0x1 ;  /* 0x000000040000795c */ /* 0x000fe20000300000 */
.L_x_34:
[----:B0-----:R-:W4:Y:S01]  /*51c0*/  LDL R227, [R1+0x78] ;  /* 0x0000780001e37983 */ /* 0x001f220000100800 */
[----:B------:R-:W-:Y:S01]  /*51d0*/  BSSY B0, `(.L_x_35) ;  /* 0x000000f000007945 */ /* 0x000fe20003800000 */
[----:B----4-:R-:W-:-:S13]  /*51e0*/  ISETP.NE.AND P0, PT, R227, RZ, PT ;  /* 0x000000ffe300720c */ /* 0x010fda0003f05270 */
[----:B------:R-:W-:Y:S05]  /*51f0*/  @!P0 BRA `(.L_x_36) ;  /* 0x0000000000308947 */ /* 0x000fea0003800000 */
[----:B------:R-:W4:Y:S01]  /*5200*/  LDL R227, [R1+0x7c] ;  /* 0x00007c0001e37983 */ /* 0x000f220000100800 */
[----:B------:R-:W-:-:S04]  /*5210*/  UISETP.LT.AND UP0, UPT, UR12, 0x1, UPT ;  /* 0x000000010c00788c */ /* 0x000fc8000bf01270 */
[----:B------:R-:W-:-:S04]  /*5220*/  USEL UR8, UR12, 0x1, UP0 ;  /* 0x000000010c087887 */ /* 0x000fc80008000000 */
[----:B------:R-:W-:-:S04]  /*5230*/  UIADD3 UR8, UR5, UR12, -UR8 ;  /* 0x0000000c05087290 */ /* 0x000fc8000fffe808 */
[----:B------:R-:W-:-:S04]  /*5240*/  UIMAD.WIDE.U32 UR6, UR8, -0x55555555, URZ ;  /* 0xaaaaaaab080678a5 */ /* 0x000fc8000f8e003f */
[----:B------:R-:W-:-:S04]  /*5250*/  USHF.R.U32.HI UR6, URZ, 0x1, UR7 ;  /* 0x000000013f067899 */ /* 0x000fc80008011607 */
[----:B------:R-:W-:-:S04]  /*5260*/  UIMAD UR8, UR6, -0x3, UR8 ;  /* 0xfffffffd060878a4 */ /* 0x000fc8000f8e0208 */
[----:B------:R-:W-:-:S04]  /*5270*/  ULEA UR8, UR8, UR14, 0x3 ;  /* 0x0000000e08087291 */ /* 0x000fc8000f8e183f */
[----:B------:R-:W-:-:S06]  /*5280*/  UIADD3 UR8, UR8, 0x18, URZ ;  /* 0x0000001808087890 */ /* 0x000fcc000fffe03f */
[----:B------:R-:W-:-:S05]  /*5290*/  IMAD.U32 R24, RZ, RZ, UR8 ;  /* 0x00000008ff187e24 */ /* 0x000fca000f8e00ff */
[----:B----4-:R-:W-:-:S04]  /*52a0*/  PRMT R24, R227, 0x654, R24 ;  /* 0x00000654e3187816 */ /* 0x010fc80000000018 */
[----:B------:R0:W-:Y:S03]  /*52b0*/  SYNCS.ARRIVE.TRANS64.RED.A1T0 RZ, [R24+URZ], RZ ;  /* 0x000000ff18ff79a7 */ /* 0x0001e6000810043f */
.L_x_36:
[----:B------:R-:W-:Y:S05]  /*52c0*/  BSYNC B0 ;  /* 0x0000000000007941 */ /* 0x000fea0003800000 */
.L_x_35:
[----:B------:R-:W-:-:S06]  /*52d0*/  UISETP.GT.U32.AND UP0, UPT, UR13, 0x1, UPT ;  /* 0x000000010d00788c */ /* 0x000fcc000bf04070 */
[----:B------:R-:W-:-:S13]  /*52e0*/  PLOP3.LUT P0, PT, PT, PT, UP0, 0x80, 0x0 ;  /* 0x000000000000781c */ /* 0x000fda0003f0f008 */
[----:B------:R-:W-:Y:S05]  /*52f0*/  @P0 BRA `(.L_x_33) ;  /* 0x0000000000040947 */ /* 0x000fea0003800000 */
[----:B------:R-:W-:Y:S01]  /*5300*/  BPT.TRAP 0x1 ;  /* 0x000000040000795c */ /* 0x000fe20000300000 */
.L_x_33:
[----:B-----5:R4:W-:Y:S01]  /*5310*/  STL [R1+0x94], R2 ;  /* 0x0000940201007387 */ /* 0x0209e20000100800 */
[----:B------:R-:W1:Y:S01]  /*5320*/  LDC R29, c[0x0][0x288] ;  /* 0x0000a200ff1d7b82 */ /* 0x000e620000000800 */
[----:B------:R-:W-:Y:S02]  /*5330*/  UIADD3 UR9, UR12, UR5, URZ ;  /* 0x000000050c097290 */ /* 0x000fe4000fffe03f */
[----:B------:R-:W-:Y:S01]  /*5340*/  USHF.R.S32.HI UR10, URZ, 0x1f, UR22 ;  /* 0x0000001f3f0a7899 */ /* 0x000fe20008011416 */
[----:B------:R-:W-:Y:S01]  /*5350*/  ULDC.64 UR6, c[0x0][0x5d0] ;  /* 0x0001740000067ab9 */ /* 0x000fe20000000a00 */
[----:B------:R-:W-:Y:S01]  /*5360*/  ULDC UR11, c[0x0][0x284] ;  /* 0x0000a100000b7ab9 */ /* 0x000fe20000000800 */
[----:B----4-:R-:W4:Y:S04]  /*5370*/  LDL.LU R2, [R1+0x88] ;  /* 0x0000880001027983 */ /* 0x010f280000300800 */
[----:B------:R2:W-:Y:S04]  /*5380*/  STL [R1+0x90], R0 ;  /* 0x0000900001007387 */ /* 0x0005e80000100800 */
[----:B0-----:R-:W3:Y:S01]  /*5390*/  LDL.LU R227, [R1+0x8c] ;  /* 0x00008c0001e37983 */ /* 0x001ee20000300800 */
[----:B--2---:R-:W0:Y:S02]  /*53a0*/  S2R R0, SR_TID.X ;  /* 0x0000000000007919 */ /* 0x004e240000002100 */
[----:B0-----:R-:W-:-:S02]  /*53b0*/  SHF.R.U32.HI R24, RZ, 0x2, R0 ;  /* 0x00000002ff187819 */ /* 0x001fc40000011600 */
[----:B------:R-:W-:Y:S02]  /*53c0*/  LOP3.LUT R26, R0, 0x60, RZ, 0xc0, !PT ;  /* 0x00000060001a7812 */ /* 0x000fe400078ec0ff */
[----:B------:R-:W-:Y:S02]  /*53d0*/  SHF.R.U32.HI R27, RZ, 0x7, R0 ;  /* 0x00000007ff1b7819 */ /* 0x000fe40000011600 */
[----:B------:R-:W-:Y:S02]  /*53e0*/  LOP3.LUT R25, R24, 0x7, RZ, 0xc0, !PT ;  /* 0x0000000718197812 */ /* 0x000fe400078ec0ff */
[----:B------:R-:W-:Y:S02]  /*53f0*/  SHF.R.U32.HI R28, RZ, 0x1, R26 ;  /* 0x00000001ff1c7819 */ /* 0x000fe4000001161a */
[----:B------:R-:W-:Y:S02]  /*5400*/  LOP3.LUT R24, R27, 0x1, RZ, 0xc0, !PT ;  /* 0x000000011b187812 */ /* 0x000fe400078ec0ff */
[----:B------:R-:W-:Y:S01]  /*5410*/  IADD3 R27, RZ, -R28, -R25 ;  /* 0x8000001cff1b7210 */ /* 0x000fe20007ffe819 */
[----:B------:R-:W-:-:S02]  /*5420*/  IMAD.SHL.U32 R32, R0, 0x2, RZ ;  /* 0x0000000200207824 */ /* 0x000fc400078e00ff */
[C---:B------:R-:W-:Y:S02]  /*5430*/  IMAD.SHL.U32 R26, R24.reuse, 0x40, RZ ;  /* 0x00000040181a7824 */ /* 0x040fe400078e00ff */
[----:B------:R-:W-:Y:S01]  /*5440*/  IMAD R42, R24, -0x40, R27 ;  /* 0xffffffc0182a7824 */ /* 0x000fe200078e021b */
[----:B------:R-:W-:Y:S01]  /*5450*/  LOP3.LUT R24, R0, 0x3, RZ, 0xc0, !PT ;  /* 0x0000000300187812 */ /* 0x000fe200078ec0ff */
[----:B----4-:R-:W-:Y:S02]  /*5460*/  IMAD.SHL.U32 R41, R2, 0x80, RZ ;  /* 0x0000008002297824 */ /* 0x010fe400078e00ff */
[----:B------:R0:W5:Y:S04]  /*5470*/  LDL.LU R2, [R1+0x94] ;  /* 0x0000940001027983 */ /* 0x0001680000300800 */
[----:B------:R0:W5:Y:S01]  /*5480*/  LDL.LU R0, [R1+0x90] ;  /* 0x0000900001007983 */ /* 0x0001620000300800 */
[----:B------:R-:W-:Y:S01]  /*5490*/  LOP3.LUT R43, R26, 0x40, R25, 0xe2, !PT ;  /* 0x000000401a2b7812 */ /* 0x000fe200078ee219 */
[----:B---3--:R-:W-:Y:S01]  /*54a0*/  IMAD.SHL.U32 R25, R227, 0x100, RZ ;  /* 0x00000100e3197824 */ /* 0x008fe200078e00ff */
[----:B------:R-:W-:Y:S01]  /*54b0*/  UISETP.GT.U32.AND UP0, UPT, UR9, 0x2, UPT ;  /* 0x000000020900788c */ /* 0x000fe2000bf04070 */
[C---:B-1----:R-:W-:Y:S01]  /*54c0*/  ISETP.GE.AND P0, PT, R41.reuse, R29, PT ;  /* 0x0000001d2900720c */ /* 0x042fe20003f06270 */
[----:B------:R-:W-:Y:S01]  /*54d0*/  UIMAD UR5, UR10, UR6, URZ ;  /* 0x000000060a0572a4 */ /* 0x000fe2000f8e023f */
[----:B------:R-:W-:Y:S01]  /*54e0*/  LOP3.LUT R32, R41, 0x6, R32, 0xf8, !PT ;  /* 0x0000000629207812 */ /* 0x000fe200078ef820 */
[----:B------:R-:W-:Y:S01]  /*54f0*/  UISETP.LT.U32.AND UP0, UPT, UR12, 0x3, UP0 ;  /* 0x000000030c00788c */ /* 0x000fe20008701070 */
[----:B------:R-:W-:Y:S01]  /*5500*/  ISETP.GE.OR P0, PT, R25, UR11, P0 ;  /* 0x0000000b19007c0c */ /* 0x000fe20008706670 */
[----:B------:R-:W-:Y:S01]  /*5510*/  UISETP.GE.U32.AND UP1, UPT, UR12, 0x3, UPT ;  /* 0x000000030c00788c */ /* 0x000fe2000bf26070 */
[----:B------:R-:W-:Y:S01]  /*5520*/  IMAD.U32 R27, RZ, RZ, UR6 ;  /* 0x00000006ff1b7e24 */ /* 0x000fe2000f8e00ff */
[----:B------:R-:W-:Y:S01]  /*5530*/  UIMAD UR8, UR22, UR7, UR5 ;  /* 0x00000007160872a4 */ /* 0x000fe2000f8e0205 */
[----:B------:R-:W-:Y:S01]  /*5540*/  SHF.R.S32.HI R33, RZ, 0x1f, R32 ;  /* 0x0000001fff217819 */ /* 0x000fe20000011420 */
[----:B------:R-:W-:-:S02]  /*5550*/  UIMAD.WIDE.U32 UR6, UR9, -0x55555555, URZ ;  /* 0xaaaaaaab090678a5 */ /* 0x000fc4000f8e003f */
[----:B------:R-:W-:Y:S02]  /*5560*/  USEL UR5, URZ, 0x1, !UP0 ;  /* 0x000000013f057887 */ /* 0x000fe4000c000000 */
[----:B------:R-:W-:Y:S01]  /*5570*/  USHF.R.U32.HI UR6, URZ, 0x1, UR7 ;  /* 0x000000013f067899 */ /* 0x000fe20008011607 */
[----:B------:R-:W-:Y:S01]  /*5580*/  IMAD.WIDE.U32 R26, R27, UR22, R32 ;  /* 0x000000161b1a7c25 */ /* 0x000fe2000f8e0020 */
[----:B------:R-:W-:Y:S01]  /*5590*/  ULOP3.LUT UR4, UR4, UR5, URZ, 0x3c, !UPT ;  /* 0x0000000504047292 */ /* 0x000fe2000f8e3c3f */
[----:B------:R-:W-:Y:S02]  /*55a0*/  IADD3 R42, -R25, UR11, R42 ;  /* 0x0000000b192a7c10 */ /* 0x000fe4000fffe12a */
[----:B------:R-:W-:Y:S01]  /*55b0*/  IMAD.WIDE R38, R227, 0x100, RZ ;  /* 0x00000100e3267825 */ /* 0x000fe200078e02ff */
[----:B------:R-:W-:Y:S02]  /*55c0*/  UIMAD UR5, UR6, -0x3, UR9 ;  /* 0xfffffffd060578a4 */ /* 0x000fe4000f8e0209 */
[----:B------:R-:W-:Y:S01]  /*55d0*/  @UP1 ULOP3.LUT UR4, UR4, 0x1, UR6, 0x78, !UPT ;  /* 0x0000000104041892 */ /* 0x000fe2000f8e7806 */
[----:B------:R-:W-:-:S02]  /*55e0*/  IMAD R24, R24, -0x2, R29 ;  /* 0xfffffffe18187824 */ /* 0x000fc400078e021d */
[----:B------:R-:W-:Y:S01]  /*55f0*/  VIADD R27, R27, UR8 ;  /* 0x000000081b1b7c36 */ /* 0x000fe20008000000 */
[----:B------:R-:W-:Y:S01]  /*5600*/  LOP3.LUT R43, R38, R43, R28, 0xfe, !PT ;  /* 0x0000002b262b7212 */ /* 0x000fe200078efe1c */
[----:B------:R-:W-:Y:S02]  /*5610*/  IMAD.IADD R41, R24, 0x1, -R41 ;  /* 0x0000000118297824 */ /* 0x000fe400078e0a29 */
[----:B------:R-:W-:Y:S01]  /*5620*/  IMAD.MOV.U32 R40, RZ, RZ, -0x1 ;  /* 0xffffffffff287424 */ /* 0x000fe200078e00ff */
[----:B0-----:R-:W-:Y:S06]  /*5630*/  @P0 BRA `(.L_x_37) ;  /* 0x0000008c00fc0947 */ /* 0x001fec0003800000 */
[----:B------:R-:W0:Y:S01]  /*5640*/  LDC.64 R28, c[0x0][0x5c8] ;  /* 0x00017200ff1c7b82 */ /* 0x000e220000000a00 */
[----:B------:R-:W-:Y:S01]  /*5650*/  ULDC.64 UR6, c[0x0][0x5c0] ;  /* 0x0001700000067ab9 */ /* 0x000fe20000000a00 */
[----:B------:R-:W-:Y:S01]  /*5660*/  BSSY B0, `(.L_x_37) ;  /* 0x00008fc000007945 */ /* 0x000fe20003800000 */
[-C--:B0-----:R-:W-:Y:S01]  /*5670*/  IMAD R24, R39, R28.reuse, RZ ;  /* 0x0000001c27187224 */ /* 0x081fe200078e02ff */
[----:B------:R-:W-:Y:S01]  /*5680*/  SHF.L.U64.HI R34, R28, 0x3, R29 ;  /* 0x000000031c227819 */ /* 0x000fe2000001021d */
[----:B------:R-:W-:-:S04]  /*5690*/  IMAD.WIDE.U32 R26, R43, R28, R26 ;  /* 0x0000001c2b1a7225 */ /* 0x000fc800078e001a */
[----:B------:R-:W-:Y:S01]  /*56a0*/  IMAD R25, R43, R29, R24 ;  /* 0x0000001d2b197224 */ /* 0x000fe200078e0218 */
[----:B------:R-:W-:Y:S01]  /*56b0*/  IADD3 R24, P3, R26, UR6, RZ ;  /* 0x000000061a187c10 */ /* 0x000fe2000ff7e0ff */
[C---:B------:R-:W-:Y:S01]  /*56c0*/  IMAD.SHL.U32 R35, R28.reuse, 0x8, RZ ;  /* 0x000000081c237824 */ /* 0x040fe200078e00ff */
[----:B------:R-:W-:Y:S01]  /*56d0*/  LEA R30, P2, R28, R26, 0x7 ;  /* 0x0000001a1c1e7211 */ /* 0x000fe200078438ff */
[----:B------:R-:W-:-:S03]  /*56e0*/  IMAD.IADD R27, R27, 0x1, R25 ;  /* 0x000000011b1b7824 */ /* 0x000fc600078e0219 */
[----:B------:R-:W-:Y:S02]  /*56f0*/  IADD3 R26, P1, P0, R26, UR6, R35 ;  /* 0x000000061a1a7c10 */ /* 0x000fe4000f83e023 */
[----:B------:R-:W-:Y:S02]  /*5700*/  IADD3.X R25, R27, UR7, RZ, P3, !PT ;  /* 0x000000071b197c10 */ /* 0x000fe40009ffe4ff */
[----:B------:R-:W-:Y:S02]  /*5710*/  FSETP.NEU.AND P3, PT, RZ, UR21, PT ;  /* 0x00000015ff007c0b */ /* 0x000fe4000bf6d000 */
[----:B------:R-:W-:Y:S02]  /*5720*/  LEA.HI.X R31, R28, R27, R29, 0x7, P2 ;  /* 0x0000001b1c1f7211 */ /* 0x000fe400010f3c1d */
[C---:B------:R-:W-:Y:S02]  /*5730*/  IADD3 R28, P2, R30.reuse, UR6, RZ ;  /* 0x000000061e1c7c10 */ /* 0x040fe4000ff5e0ff */
[----:B------:R-:W-:-:S02]  /*5740*/  IADD3 R30, P5, P6, R30, UR6, R35 ;  /* 0x000000061e1e7c10 */ /* 0x000fc4000febe023 */
[----:B------:R-:W-:Y:S02]  /*5750*/  IADD3.X R29, R31, UR7, RZ, P2, !PT ;  /* 0x000000071f1d7c10 */ /* 0x000fe400097fe4ff */
[--C-:B------:R-:W-:Y:S02]  /*5760*/  IADD3.X R27, R27, UR7, R34.reuse, P1, P0 ;  /* 0x000000071b1b7c10 */ /* 0x100fe40008fe0422 */
[----:B------:R-:W-:Y:S01]  /*5770*/  IADD3.X R31, R31, UR7, R34, P5, P6 ;  /* 0x000000071f1f7c10 */ /* 0x000fe2000afec422 */
[----:B------:R-:W-:Y:S06]  /*5780*/  @!P3 BRA `(.L_x_38) ;  /* 0x0000006c001cb947 */ /* 0x000fec0003800000 */
[----:B------:R-:W-:Y:S01]  /*5790*/  ULDC.64 UR8, c[0x0][0x5b8] ;  /* 0x00016e0000087ab9 */ /* 0x000fe20000000a00 */
[----:B------:R-:W-:Y:S01]  /*57a0*/  ISETP.GE.AND P0, PT, R42, 0x1, PT ;  /* 0x000000012a00780c */ /* 0x000fe20003f06270 */
[----:B------:R-:W-:Y:S02]  /*57b0*/  UIMAD UR6, UR10, UR8, URZ ;  /* 0x000000080a0672a4 */ /* 0x000fe4000f8e023f */
[----:B------:R-:W-:Y:S01]  /*57c0*/  IMAD.U32 R35, RZ, RZ, UR8 ;  /* 0x00000008ff237e24 */ /* 0x000fe2000f8e00ff */
[----:B------:R-:W-:Y:S01]  /*57d0*/  BSSY B1, `(.L_x_39) ;  /* 0x0000010000017945 */ /* 0x000fe20003800000 */
[----:B------:R-:W-:Y:S01]  /*57e0*/  ISETP.LT.OR P3, PT, R41, 0x1, !P0 ;  /* 0x000000012900780c */ /* 0x000fe20004761670 */
[----:B------:R-:W-:Y:S02]  /*57f0*/  UIMAD UR6, UR22, UR9, UR6 ;  /* 0x00000009160672a4 */ /* 0x000fe4000f8e0206 */
[----:B------:R-:W-:Y:S01]  /*5800*/  IMAD.WIDE.U32 R32, R35, UR22, R32 ;  /* 0x0000001623207c25 */ /* 0x000fe2000f8e0020 */
[----:B------:R-:W-:-:S03]  /*5810*/  ULDC.64 UR8, c[0x0][0x5a8] ;  /* 0x00016a0000087ab9 */ /* 0x000fc60000000a00 */
[----:B------:R-:W-:Y:S02]  /*5820*/  IMAD.MOV.U32 R36, RZ, RZ, R32 ;  /* 0x000000ffff247224 */ /* 0x000fe400078e0020 */
[----:B------:R-:W-:Y:S01]  /*5830*/  VIADD R37, R33, UR6 ;  /* 0x0000000621257c36 */ /* 0x000fe20008000000 */
[----:B------:R-:W-:Y:S02]  /*5840*/  ULDC.64 UR6, c[0x0][0x5b0] ;  /* 0x00016c0000067ab9 */ /* 0x000fe40000000a00 */
[----:B------:R-:W-:Y:S02]  /*5850*/  IMAD R34, R39, UR6, RZ ;  /* 0x0000000627227c24 */ /* 0x000fe4000f8e02ff */
[----:B------:R-:W-:-:S04]  /*5860*/  IMAD.WIDE.U32 R32, R43, UR6, R36 ;  /* 0x000000062b207c25 */ /* 0x000fc8000f8e0024 */
[--C-:B------:R-:W-:Y:S01]  /*5870*/  IMAD R35, R43, UR7, R34.reuse ;  /* 0x000000072b237c24 */ /* 0x100fe2000f8e0222 */
[----:B------:R-:W-:Y:S02]  /*5880*/  IADD3 R32, P1, R32, UR8, RZ ;  /* 0x0000000820207c10 */ /* 0x000fe4000ff3e0ff */
[----:B------:R-:W-:Y:S02]  /*5890*/  PRMT R34, RZ, 0x7610, R34 ;  /* 0x00007610ff227816 */ /* 0x000fe40000000022 */
[----:B------:R-:W-:Y:S01]  /*58a0*/  IADD3.X R33, R33, UR9, R35, P1, !PT ;  /* 0x0000000921217c10 */ /* 0x000fe20008ffe423 */
[----:B------:R-:W-:Y:S08]  /*58b0*/  @P3 BRA `(.L_x_40) ;  /* 0x0000000000043947 */ /* 0x000ff00003800000 */
[----:B------:R0:W5:Y:S02]  /*58c0*/  LDG.E.U8 R34, desc[UR16][R32.64] ;  /* 0x0000001020227981 */ /* 0x000164000c1e1100 */
.L_x_40:
[----:B------:R-:W-:Y:S05]  /*58d0*/  BSYNC B1 ;  /* 0x0000000000017941 */ /* 0x000fea0003800000 */
.L_x_39:
[----:B-----5:R-:W-:Y:S01]  /*58e0*/  LOP3.LUT R34, R34, 0xff, RZ, 0xc0, !PT ;  /* 0x000000ff22227812 */ /* 0x020fe200078ec0ff */
[----:B------:R-:W-:Y:S01]  /*58f0*/  BSSY B1, `(.L_x_41) ;  /* 0x000000b000017945 */ /* 0x000fe20003800000 */
[----:B------:R-:W-:Y:S02]  /*5900*/  ISETP.LT.OR P2, PT, R41, 0x2, !P0 ;  /* 0x000000022900780c */ /* 0x000fe40004741670 */
[----:B------:R-:W-:-:S05]  /*5910*/  F2FP.F16.E4M3.UNPACK_B R34, R34 ;  /* 0x00000022ff22723e */ /* 0x000fca00020006ff */
[----:B------:R-:W-:-:S05]  /*5920*/  HADD2.F32 R34, -RZ, R34.H0_H0 ;  /* 0x20000022ff227230 */ /* 0x000fca0000004100 */
[----:B------:R-:W-:Y:S01]  /*5930*/  FMUL R35, R34, UR21 ;  /* 0x0000001522237c20 */ /* 0x000fe20008400000 */
[----:B------:R-:W-:-:S03]  /*5940*/  PRMT R34, RZ, 0x7610, R34 ;  /* 0x00007610ff227816 */ /* 0x000fc60000000022 */
[----:B------:R-:W-:-:S05]  /*5950*/  FFMA R35, R226, UR20, R35 ;  /* 0x00000014e2237c23 */ /* 0x000fca0008000023 */
[----:B------:R-:W-:-:S05]  /*5960*/  F2FP.SATFINITE.E4M3.F32.PACK_AB_MERGE_C R35, RZ, R35, RZ ;  /* 0x00000023ff23723e */ /* 0x000fca00048070ff */
[----:B------:R1:W-:Y:S01]  /*5970*/  @!P3 STG.E.U8 desc[UR16][R24.64], R35 ;  /* 0x000000231800b986 */ /* 0x0003e2000c101110 */
[----:B------:R-:W-:Y:S05]  /*5980*/  @P2 BRA `(.L_x_42) ;  /* 0x0000000000042947 */ /* 0x000fea0003800000 */
[----:B------:R2:W5:Y:S02]  /*5990*/  LDG.E.U8 R34, desc[UR16][R32.64+0x1] ;  /* 0x0000011020227981 */ /* 0x000564000c1e1100 */
.L_x_42:
[----:B------:R-:W-:Y:S05]  /*59a0*/  BSYNC B1 ;  /* 0x0000000000017941 */ /* 0x000fea0003800000 */
.L_x_41:
[----:B-----5:R-:W-:Y:S01]  /*59b0*/  LOP3.LUT R34, R34, 0xff, RZ, 0xc0, !PT ;  /* 0x000000ff22227812 */ /* 0x020fe200078ec0ff */
[----:B------:R-:W-:Y:S01]  /*59c0*/  BSSY B1, `(.L_x_43) ;  /* 0x0000013000017945 */ /* 0x000fe20003800000 */
[----:B------:R-:W-:Y:S02]  /*59d0*/  IADD3 R45, P1, R43, 0x8, RZ ;  /* 0x000000082b2d7810 */ /* 0x000fe40007f3e0ff */
[----:B------:R-:W-:-:S03]  /*59e0*/  F2FP.F16.E4M3.UNPACK_B R34, R34 ;  /* 0x00000022ff22723e */ /* 0x000fc600020006ff */
[----:B-1----:R-:W-:Y:S01]  /*59f0*/  IMAD.X R35, RZ, RZ, R39, P1 ;  /* 0x000000ffff237224 */ /* 0x002fe200008e0627 */
[----:B------:R-:W-:Y:S01]  /*5a00*/  ISETP.GE.AND P1, PT, R42, 0x9, PT ;  /* 0x000000092a00780c */ /* 0x000fe20003f26270 */
[----:B------:R-:W-:Y:S02]  /*5a10*/  HADD2.F32 R34, -RZ, R34.H0_H0 ;  /* 0x20000022ff227230 */ /* 0x000fe40000004100 */
[----:B------:R-:W-:Y:S01]  /*5a20*/  IMAD R46, R35, UR6, RZ ;  /* 0x00000006232e7c24 */ /* 0x000fe2000f8e02ff */
[----:B------:R-:W-:Y:S02]  /*5a30*/  ISETP.LT.OR P5, PT, R41, 0x1, !P1 ;  /* 0x000000012900780c */ /* 0x000fe40004fa1670 */
[----:B------:R-:W-:Y:S01]  /*5a40*/  FMUL R44, R34, UR21 ;  /* 0x00000015222c7c20 */ /* 0x000fe20008400000 */
[----:B------:R-:W-:-:S04]  /*5a50*/  IMAD.WIDE.U32 R34, R45, UR6, R36 ;  /* 0x000000062d227c25 */ /* 0x000fc8000f8e0024 */
[----:B------:R-:W-:Y:S01]  /*5a60*/  FFMA R44, R225, UR20, R44 ;  /* 0x00000014e12c7c23 */ /* 0x000fe2000800002c */
[----:B------:R-:W-:Y:S01]  /*5a70*/  IMAD R45, R45, UR7, R46 ;  /* 0x000000072d2d7c24 */ /* 0x000fe2000f8e022e */
[----:B------:R-:W-:-:S03]  /*5a80*/  IADD3 R34, P3, R34, UR8, RZ ;  /* 0x0000000822227c10 */ /* 0x000fc6000ff7e0ff */
[----:B------:R-:W-:Y:S02]  /*5a90*/  F2FP.SATFINITE.E4M3.F32.PACK_AB_MERGE_C R47, RZ, R44, RZ ;  /* 0x0000002cff2f723e */ /* 0x000fe400048070ff */
[----:B------:R-:W-:Y:S02]  /*5aa0*/  IADD3.X R35, R35, UR9, R45, P3, !PT ;  /* 0x0000000923237c10 */ /* 0x000fe40009ffe42d */
[----:B------:R-:W-:Y:S01]  /*5ab0*/  PRMT R44, RZ, 0x7610, R44 ;  /* 0x00007610ff2c7816 */ /* 0x000fe2000000002c */
[----:B------:R1:W-:Y:S01]  /*5ac0*/  @!P2 STG.E.U8 desc[UR16][R24.64+0x1], R47 ;  /* 0x0000012f1800a986 */ /* 0x0003e2000c101110 */
[----:B------:R-:W-:Y:S05]  /*5ad0*/  @P5 BRA `(.L_x_44) ;  /* 0x0000000000045947 */ /* 0x000fea0003800000 */
[----:B------:R3:W5:Y:S02]  /*5ae0*/  LDG.E.U8 R44, desc[UR16][R34.64] ;  /* 0x00000010222c7981 */ /* 0x000764000c1e1100 */
.L_x_44:
[----:B------:R-:W-:Y:S05]  /*5af0*/  BSYNC B1 ;  /* 0x0000000000017941 */ /* 0x000fea0003800000 */
.L_x_43:
        /* <DEDUP_REMOVED lines=12> */
.L_x_46:
[----:B------:R-:W-:Y:S05]  /*5bc0*/  BSYNC B1 ;  /* 0x0000000000017941 */ /* 0x000fea0003800000 */
.L_x_45:
[----:B-----5:R-:W-:Y:S01]  /*5bd0*/  LOP3.LUT R44, R44, 0xff, RZ, 0xc0, !PT ;  /* 0x000000ff2c2c7812 */ /* 0x020fe200078ec0ff */
[----:B------:R-:W-:Y:S01]  /*5be0*/  BSSY B1, `(.L_x_47) ;  /* 0x000000b000017945 */ /* 0x000fe20003800000 */
[----:B------:R-:W-:Y:S02]  /*5bf0*/  ISETP.LT.OR P3, PT, R41, 0x9, !P0 ;  /* 0x000000092900780c */ /* 0x000fe40004761670 */
[----:B------:R-:W-:-:S05]  /*5c00*/  F2FP.F16.E4M3.UNPACK_B R44, R44 ;  /* 0x0000002cff2c723e */ /* 0x000fca00020006ff */
[----:B------:R-:W-:-:S05]  /*5c10*/  HADD2.F32 R44, -RZ, R44.H0_H0 ;  /* 0x2000002cff2c7230 */ /* 0x000fca0000004100 */
[----:B------:R-:W-:-:S04]  /*5c20*/  FMUL R44, R44, UR21 ;  /* 0x000000152c2c7c20 */ /* 0x000fc80008400000 */
[----:B------:R-:W-:-:S05]  /*5c30*/  FFMA R44, R223, UR20, R44 ;  /* 0x00000014df2c7c23 */ /* 0x000fca000800002c */
[----:B----4-:R-:W-:Y:S02]  /*5c40*/  F2FP.SATFINITE.E4M3.F32.PACK_AB_MERGE_C R45, RZ, R44, RZ ;  /* 0x0000002cff2d723e */ /* 0x010fe400048070ff */
[----:B------:R-:W-:-:S03]  /*5c50*/  PRMT R44, RZ, 0x7610, R44 ;  /* 0x00007610ff2c7816 */ /* 0x000fc6000000002c */
[----:B------:R4:W-:Y:S01]  /*5c60*/  @!P2 STG.E.U8 desc[UR16][R26.64+0x1], R45 ;  /* 0x0000012d1a00a986 */ /* 0x0009e2000c101110 */
[----:B------:R-:W-:Y:S05]  /*5c70*/  @P3 BRA `(.L_x_48) ;  /* 0x0000000000043947 */ /* 0x000fea0003800000 */
[----:B------:R0:W5:Y:S02]  /*5c80*/  LDG.E.U8 R44, desc[UR16][R32.64+0x8] ;  /* 0x00000810202c7981 */ /* 0x000164000c1e1100 */
.L_x_48:
[----:B------:R-:W-:Y:S05]  /*5c90*/  BSYNC B1 ;  /* 0x0000000000017941 */ /* 0x000fea0003800000 */
.L_x_47:
[----:B-----5:R-:W-:Y:S01]  /*5ca0*/  LOP3.LUT R44, R44, 0xff, RZ, 0xc0, !PT ;  /* 0x000000ff2c2c7812 */ /* 0x020fe200078ec0ff */
[----:B------:R-:W-:Y:S01]  /*5cb0*/  BSSY B1, `(.L_x_49) ;  /* 0x000000b000017945 */ /* 0x000fe20003800000 */
[----:B------:R-:W-:Y:S02]  /*5cc0*/  ISETP.LT.OR P2, PT, R41, 0xa, !P0 ;  /* 0x0000000a2900780c */ /* 0x000fe40004741670 */
[----:B------:R-:W-:-:S05]  /*5cd0*/  F2FP.F16.E4M3.UNPACK_B R44, R44 ;  /* 0x0000002cff2c723e */ /* 0x000fca00020006ff */
[----:B------:R-:W-:-:S05]  /*5ce0*/  HADD2.F32 R44, -RZ, R44.H0_H0 ;  /* 0x2000002cff2c7230 */ /* 0x000fca0000004100 */
[----:B----4-:R-:W-:Y:S01]  /*5cf0*/  FMUL R45, R44, UR21 ;  /* 0x000000152c2d7c20 */ /* 0x010fe20008400000 */
[----:B------:R-:W-:-:S03]  /*5d00*/  PRMT R44, RZ, 0x7610, R44 ;  /* 0x00007610ff2c7816 */ /* 0x000fc6000000002c */
[----:B------:R-:W-:-:S05]  /*5d10*/  FFMA R45, R222, UR20, R45 ;  /* 0x00000014de2d7c23 */ /* 0x000fca000800002d */
[----:B------:R-:W-:-:S05]  /*5d20*/  F2FP.SATFINITE.E4M3.F32.PACK_AB_MERGE_C R45, RZ, R45, RZ ;  /* 0x0000002dff2d723e */ /* 0x000fca00048070ff */
[----:B------:R4:W-:Y:S01]  /*5d30*/  @!P3 STG.E.U8 desc[UR16][R24.64+0x8], R45 ;  /* 0x0000082d1800b986 */ /* 0x0009e2000c101110 */
[----:B------:R-:W-:Y:S05]  /*5d40*/  @P2 BRA `(.L_x_50) ;  /* 0x0000000000042947 */ /* 0x000fea0003800000 */
[----:B------:R0:W5:Y:S02]  /*5d50*/  LDG.E.U8 R44, desc[UR16][R32.64+0x9] ;  /* 0x00000910202c7981 */ /* 0x000164000c1e1100 */
.L_x_50:
[----:B------:R-:W-:Y:S05]  /*5d60*/  BSYNC B1 ;  /* 0x0000000000017941 */ /* 0x000fea0003800000 */
.L_x_49:
        /* <DEDUP_REMOVED lines=12> */
.L_x_52:
[----:B------:R-:W-:Y:S05]  /*5e30*/  BSYNC B1 ;  /* 0x0000000000017941 */ /* 0x000fea0003800000 */
.L_x_51:
        /* <DEDUP_REMOVED lines=12> */
.L_x_54:
[----:B------:R-:W-:Y:S05]  /*5f00*/  BSYNC B1 ;  /* 0x0000000000017941 */ /* 0x000fea0003800000 */
.L_x_53:
        /* <DEDUP_REMOVED lines=12> */
.L_x_56:
[----:B------:R-:W-:Y:S05]  /*5fd0*/  BSYNC B1 ;  /* 0x0000000000017941 */ /* 0x000fea0003800000 */
.L_x_55:
        /* <DEDUP_REMOVED lines=12> */
.L_x_58:
[----:B------:R-:W-:Y:S05]  /*60a0*/  BSYNC B1 ;  /* 0x0000000000017941 */ /* 0x000fea0003800000 */
.L_x_57:
        /* <DEDUP_REMOVED lines=12> */
.L_x_60:
[----:B------:R-:W-:Y:S05]  /*6170*/  BSYNC B1 ;  /* 0x0000000000017941 */ /* 0x000fea0003800000 */
.L_x_59:
        /* <DEDUP_REMOVED lines=12> */
.L_x_62:
[----:B------:R-:W-:Y:S05]  /*6240*/  BSYNC B1 ;  /* 0x0000000000017941 */ /* 0x000fea0003800000 */
.L_x_61:
        /* <DEDUP_REMOVED lines=12> */
.L_x_64:
[----:B------:R-:W-:Y:S05]  /*6310*/  BSYNC B1 ;  /* 0x0000000000017941 */ /* 0x000fea0003800000 */
.L_x_63:
        /* <DEDUP_REMOVED lines=12> */
.L_x_66:
[----:B------:R-:W-:Y:S05]  /*63e0*/  BSYNC B1 ;  /* 0x0000000000017941 */ /* 0x000fea0003800000 */
.L_x_65:
        /* <DEDUP_REMOVED lines=12> */
.L_x_68:
[----:B------:R-:W-:Y:S05]  /*64b0*/  BSYNC B1 ;  /* 0x0000000000017941 */ /* 0x000fea0003800000 */
.L_x_67:
        /* <DEDUP_REMOVED lines=12> */
.L_x_70:
[----:B------:R-:W-:Y:S05]  /*6580*/  BSYNC B1 ;  /* 0x0000000000017941 */ /* 0x000fea0003800000 */
.L_x_69:
        /* <DEDUP_REMOVED lines=12> */
.L_x_72:
[----:B------:R-:W-:Y:S05]  /*6650*/  BSYNC B1 ;  /* 0x0000000000017941 */ /* 0x000fea0003800000 */
.L_x_71:
        /* <DEDUP_REMOVED lines=12> */
.L_x_74:
[----:B------:R-:W-:Y:S05]  /*6720*/  BSYNC B1 ;  /* 0x0000000000017941 */ /* 0x000fea0003800000 */
.L_x_73:
        /* <DEDUP_REMOVED lines=12> */
.L_x_76:
[----:B------:R-:W-:Y:S05]  /*67f0*/  BSYNC B1 ;  /* 0x0000000000017941 */ /* 0x000fea0003800000 */
.L_x_75:
        /* <DEDUP_REMOVED lines=12> */
.L_x_78:
[----:B------:R-:W-:Y:S05]  /*68c0*/  BSYNC B1 ;  /* 0x0000000000017941 */ /* 0x000fea0003800000 */
.L_x_77:
        /* <DEDUP_REMOVED lines=12> */
.L_x_80:
[----:B------:R-:W-:Y:S05]  /*6990*/  BSYNC B1 ;  /* 0x0000000000017941 */ /* 0x000fea0003800000 */
.L_x_79:
        /* <DEDUP_REMOVED lines=12> */
.L_x_82:
[----:B------:R-:W-:Y:S05]  /*6a60*/  BSYNC B1 ;  /* 0x0000000000017941 */ /* 0x000fea0003800000 */
.L_x_81:
        /* <DEDUP_REMOVED lines=12> */
.L_x_84:
[----:B------:R-:W-:Y:S05]  /*6b30*/  BSYNC B1 ;  /* 0x0000000000017941 */ /* 0x000fea0003800000 */
.L_x_83:
        /* <DEDUP_REMOVED lines=12> */
.L_x_86:
[----:B------:R-:W-:Y:S05]  /*6c00*/  BSYNC B1 ;  /* 0x0000000000017941 */ /* 0x000fea0003800000 */
.L_x_85:
        /* <DEDUP_REMOVED lines=12> */
.L_x_88:
[----:B------:R-:W-:Y:S05]  /*6cd0*/  BSYNC B1 ;  /* 0x0000000000017941 */ /* 0x000fea0003800000 */
.L_x_87:
        /* <DEDUP_REMOVED lines=12> */
.L_x_90:
[----:B------:R-:W-:Y:S05]  /*6da0*/  BSYNC B1 ;  /* 0x0000000000017941 */ /* 0x000fea0003800000 */
.L_x_89:
        /* <DEDUP_REMOVED lines=12> */
.L_x_92:
[----:B------:R-:W-:Y:S05]  /*6e70*/  BSYNC B1 ;  /* 0x0000000000017941 */ /* 0x000fea0003800000 */
.L_x_91:
        /* <DEDUP_REMOVED lines=12> */
.L_x_94:
[----:B------:R-:W-:Y:S05]  /*6f40*/  BSYNC B1 ;  /* 0x0000000000017941 */ /* 0x000fea0003800000 */
.L_x_93:
        /* <DEDUP_REMOVED lines=12> */
.L_x_96:
[----:B------:R-:W-:Y:S05]  /*7010*/  BSYNC B1 ;  /* 0x0000000000017941 */ /* 0x000fea0003800000 */
.L_x_95:
        /* <DEDUP_REMOVED lines=12> */
.L_x_98:
[----:B------:R-:W-:Y:S05]  /*70e0*/  BSYNC B1 ;  /* 0x0000000000017941 */ /* 0x000fea0003800000 */
.L_x_97:
        /* <DEDUP_REMOVED lines=12> */
.L_x_100:
[----:B------:R-:W-:Y:S05]  /*71b0*/  BSYNC B1 ;  /* 0x0000000000017941 */ /* 0x000fea0003800000 */
.L_x_99:
        /* <DEDUP_REMOVED lines=12> */
.L_x_102:
[----:B------:R-:W-:Y:S05]  /*7280*/  BSYNC B1 ;  /* 0x0000000000017941 */ /* 0x000fea0003800000 */
.L_x_101:
        /* <DEDUP_REMOVED lines=12> */
.L_x_104:
[----:B------:R-:W-:Y:S05]  /*7350*/  BSYNC B1 ;  /* 0x0000000000017941 */ /* 0x000fea0003800000 */
.L_x_103:
        /* <DEDUP_REMOVED lines=12> */
.L_x_106:
[----:B------:R-:W-:Y:S05]  /*7420*/  BSYNC B1 ;  /* 0x0000000000017941 */ /* 0x000fea0003800000 */
.L_x_105:
        /* <DEDUP_REMOVED lines=12> */
.L_x_108:
[----:B------:R-:W-:Y:S05]  /*74f0*/  BSYNC B1 ;  /* 0x0000000000017941 */ /* 0x000fea0003800000 */
.L_x_107:
        /* <DEDUP_REMOVED lines=12> */
.L_x_110:
[----:B------:R-:W-:Y:S05]  /*75c0*/  BSYNC B1 ;  /* 0x0000000000017941 */ /* 0x000fea0003800000 */
.L_x_109:
        /* <DEDUP_REMOVED lines=12> */
.L_x_112:
[----:B------:R-:W-:Y:S05]  /*7690*/  BSYNC B1 ;  /* 0x0000000000017941 */ /* 0x000fea0003800000 */
.L_x_111:
        /* <DEDUP_REMOVED lines=12> */
.L_x_114:
[----:B------:R-:W-:Y:S05]  /*7760*/  BSYNC B1 ;  /* 0x0000000000017941 */ /* 0x000fea0003800000 */
.L_x_113:
        /* <DEDUP_REMOVED lines=12> */
.L_x_116:
[----:B------:R-:W-:Y:S05]  /*7830*/  BSYNC B1 ;  /* 0x0000000000017941 */ /* 0x000fea0003800000 */
.L_x_115:
        /* <DEDUP_REMOVED lines=12> */
.L_x_118:
[----:B------:R-:W-:Y:S05]  /*7900*/  BSYNC B1 ;  /* 0x0000000000017941 */ /* 0x000fea0003800000 */
.L_x_117:
        /* <DEDUP_REMOVED lines=12> */
.L_x_120:
[----:B------:R-:W-:Y:S05]  /*79d0*/  BSYNC B1 ;  /* 0x0000000000017941 */ /* 0x000fea0003800000 */
.L_x_119:
        /* <DEDUP_REMOVED lines=12> */
.L_x_122:
[----:B------:R-:W-:Y:S05]  /*7aa0*/  BSYNC B1 ;  /* 0x0000000000017941 */ /* 0x000fea0003800000 */
.L_x_121:
        /* <DEDUP_REMOVED lines=12> */
.L_x_124:
[----:B------:R-:W-:Y:S05]  /*7b70*/  BSYNC B1 ;  /* 0x0000000000017941 */ /* 0x000fea0003800000 */
.L_x_123:
        /* <DEDUP_REMOVED lines=12> */
.L_x_126:
[----:B------:R-:W-:Y:S05]  /*7c40*/  BSYNC B1 ;  /* 0x0000000000017941 */ /* 0x000fea0003800000 */
.L_x_125:
        /* <DEDUP_REMOVED lines=12> */
.L_x_128:
[----:B------:R-:W-:Y:S05]  /*7d10*/  BSYNC B1 ;  /* 0x0000000000017941 */ /* 0x000fea0003800000 */
.L_x_127:
        /* <DEDUP_REMOVED lines=12> */
.L_x_130:
[----:B------:R-:W-:Y:S05]  /*7de0*/  BSYNC B1 ;  /* 0x0000000000017941 */ /* 0x000fea0003800000 */
.L_x_129:
        /* <DEDUP_REMOVED lines=12> */
.L_x_132:
[----:B------:R-:W-:Y:S05]  /*7eb0*/  BSYNC B1 ;  /* 0x0000000000017941 */ /* 0x000fea0003800000 */
.L_x_131:
        /* <DEDUP_REMOVED lines=12> */
.L_x_134:
[----:B------:R-:W-:Y:S05]  /*7f80*/  BSYNC B1 ;  /* 0x0000000000017941 */ /* 0x000fea0003800000 */
.L_x_133:
        /* <DEDUP_REMOVED lines=12> */
.L_x_136:
[----:B------:R-:W-:Y:S05]  /*8050*/  BSYNC B1 ;  /* 0x0000000000017941 */ /* 0x000fea0003800000 */
.L_x_135:
        /* <DEDUP_REMOVED lines=12> */
.L_x_138:
[----:B------:R-:W-:Y:S05]  /*8120*/  BSYNC B1 ;  /* 0x0000000000017941 */ /* 0x000fea0003800000 */
.L_x_137:
        /* <DEDUP_REMOVED lines=12> */
.L_x_140:
[----:B------:R-:W-:Y:S05]  /*81f0*/  BSYNC B1 ;  /* 0x0000000000017941 */ /* 0x000fea0003800000 */
.L_x_139:
        /* <DEDUP_REMOVED lines=12> */
.L_x_142:
[----:B------:R-:W-:Y:S05]  /*82c0*/  BSYNC B1 ;  /* 0x0000000000017941 */ /* 0x000fea0003800000 */
.L_x_141:
        /* <DEDUP_REMOVED lines=12> */
.L_x_144:
[----:B------:R-:W-:Y:S05]  /*8390*/  BSYNC B1 ;  /* 0x0000000000017941 */ /* 0x000fea0003800000 */
.L_x_143:
        /* <DEDUP_REMOVED lines=12> */
.L_x_146:
[----:B------:R-:W-:Y:S05]  /*8460*/  BSYNC B1 ;  /* 0x0000000000017941 */ /* 0x000fea0003800000 */
.L_x_145:
        /* <DEDUP_REMOVED lines=12> */
.L_x_148:
[----:B------:R-:W-:Y:S05]  /*8530*/  BSYNC B1 ;  /* 0x0000000000017941 */ /* 0x000fea0003800000 */
.L_x_147:
        /* <DEDUP_REMOVED lines=12> */
.L_x_150:
[----:B------:R-:W-:Y:S05]  /*8600*/  BSYNC B1 ;  /* 0x0000000000017941 */ /* 0x000fea0003800000 */
.L_x_149:
        /* <DEDUP_REMOVED lines=12> */
.L_x_152:
[----:B------:R-:W-:Y:S05]  /*86d0*/  BSYNC B1 ;  /* 0x0000000000017941 */ /* 0x000fea0003800000 */
.L_x_151:
        /* <DEDUP_REMOVED lines=12> */
.L_x_154:
[----:B------:R-:W-:Y:S05]  /*87a0*/  BSYNC B1 ;  /* 0x0000000000017941 */ /* 0x000fea0003800000 */
.L_x_153:
        /* <DEDUP_REMOVED lines=12> */
.L_x_156:
[----:B------:R-:W-:Y:S05]  /*8870*/  BSYNC B1 ;  /* 0x0000000000017941 */ /* 0x000fea0003800000 */
.L_x_155:
        /* <DEDUP_REMOVED lines=12> */
.L_x_158:
[----:B------:R-:W-:Y:S05]  /*8940*/  BSYNC B1 ;  /* 0x0000000000017941 */ /* 0x000fea0003800000 */
.L_x_157:
        /* <DEDUP_REMOVED lines=12> */
.L_x_160:
[----:B------:R-:W-:Y:S05]  /*8a10*/  BSYNC B1 ;  /* 0x0000000000017941 */ /* 0x000fea0003800000 */
.L_x_159:
        /* <DEDUP_REMOVED lines=12> */
.L_x_162:
[----:B------:R-:W-:Y:S05]  /*8ae0*/  BSYNC B1 ;  /* 0x0000000000017941 */ /* 0x000fea0003800000 */
.L_x_161:
[----:B-----5:R-:W-:Y:S01]  /*8af0*/  LOP3.LUT R44, R44, 0xff, RZ, 0xc0, !PT ;  /* 0x000000ff2c2c7812 */ /* 0x020fe200078ec0ff */
[----:B------:R-:W-:Y:S01]  /*8b00*/  BSSY B1, `(.L_x_163) ;  /* 0x000000b000017945 */ /* 0x000fe20003800000 */
[----:B------:R-:W-:Y:S02]  /*8b10*/  ISETP.LT.OR P2, PT, R41, 0x79, !P1 ;  /* 0x000000792900780c */ /* 0x000fe40004f41670 */
[----:B------:R-:W-:Y:S02]  /*8b20*/  F2FP.F16.E4M3.UNPACK_B R44, R44 ;  /* 0x0000002cff2c723e */ /* 0x000fe400020006ff */
[----:B0-2---:R-:W-:-:S03]  /*8b30*/  PRMT R32, RZ, 0x7610, R32 ;  /* 0x00007610ff207816 */ /* 0x005fc60000000020 */
[----:B------:R-:W-:-:S05]  /*8b40*/  HADD2.F32 R44, -RZ, R44.H0_H0 ;  /* 0x2000002cff2c7230 */ /* 0x000fca0000004100 */
[----:B------:R-:W-:-:S04]  /*8b50*/  FMUL R44, R44, UR21 ;  /* 0x000000152c2c7c20 */ /* 0x000fc80008400000 */
[----:B------:R-:W-:-:S05]  /*8b60*/  FFMA R44, R165, UR20, R44 ;  /* 0x00000014a52c7c23 */ /* 0x000fca000800002c */
[----:B------:R-:W-:-:S05]  /*8b70*/  F2FP.SATFINITE.E4M3.F32.PACK_AB_MERGE_C R33, RZ, R44, RZ ;  /* 0x0000002cff21723e */ /* 0x000fca00048070ff */
[----:B------:R0:W-:Y:S01]  /*8b80*/  @!P0 STG.E.U8 desc[UR16][R24.64+0x79], R33 ;  /* 0x0000792118008986 */ /* 0x0001e2000c101110 */
[----:B------:R-:W-:Y:S05]  /*8b90*/  @P2 BRA `(.L_x_164) ;  /* 0x0000000000042947 */ /* 0x000fea0003800000 */
[----:B------:R2:W5:Y:S02]  /*8ba0*/  LDG.E.U8 R32, desc[UR16][R34.64+0x78] ;  /* 0x0000781022207981 */ /* 0x000564000c1e1100 */
.L_x_164:
[----:B------:R-:W-:Y:S05]  /*8bb0*/  BSYNC B1 ;  /* 0x0000000000017941 */ /* 0x000fea0003800000 */
.L_x_163:
[----:B-----5:R-:W-:Y:S01]  /*8bc0*/  LOP3.LUT R32, R32, 0xff, RZ, 0xc0, !PT ;  /* 0x000000ff20207812 */ /* 0x020fe200078ec0ff */
[----:B------:R-:W-:Y:S01]  /*8bd0*/  BSSY B1, `(.L_x_165) ;  /* 0x000000b000017945 */ /* 0x000fe20003800000 */
[----:B------:R-:W-:Y:S02]  /*8be0*/  ISETP.LT.OR P1, PT, R41, 0x7a, !P1 ;  /* 0x0000007a2900780c */ /* 0x000fe40004f21670 */
[----:B------:R-:W-:Y:S02]  /*8bf0*/  F2FP.F16.E4M3.UNPACK_B R32, R32 ;  /* 0x00000020ff20723e */ /* 0x000fe400020006ff */
[----:B01--4-:R-:W-:-:S03]  /*8c00*/  PRMT R24, RZ, 0x7610, R24 ;  /* 0x00007610ff187816 */ /* 0x013fc60000000018 */
[----:B------:R-:W-:-:S05]  /*8c10*/  HADD2.F32 R32, -RZ, R32.H0_H0 ;  /* 0x20000020ff207230 */ /* 0x000fca0000004100 */
[----:B------:R-:W-:-:S04]  /*8c20*/  FMUL R25, R32, UR21 ;  /* 0x0000001520197c20 */ /* 0x000fc80008400000 */
[----:B------:R-:W-:-:S05]  /*8c30*/  FFMA R25, R164, UR20, R25 ;  /* 0x00000014a4197c23 */ /* 0x000fca0008000019 */
[----:B------:R-:W-:-:S05]  /*8c40*/  F2FP.SATFINITE.E4M3.F32.PACK_AB_MERGE_C R25, RZ, R25, RZ ;  /* 0x00000019ff19723e */ /* 0x000fca00048070ff */
[----:B------:R0:W-:Y:S01]  /*8c50*/  @!P2 STG.E.U8 desc[UR16][R26.64+0x78], R25 ;  /* 0x000078191a00a986 */ /* 0x0001e2000c101110 */
[----:B------:R-:W-:Y:S05]  /*8c60*/  @P1 BRA `(.L_x_166) ;  /* 0x0000000000041947 */ /* 0x000fea0003800000 */
[----:B------:R1:W5:Y:S02]  /*8c70*/  LDG.E.U8 R24, desc[UR16][R34.64+0x79] ;  /* 0x0000791022187981 */ /* 0x000364000c1e1100 */
.L_x_166:
[----:B------:R-:W-:Y:S05]  /*8c80*/  BSYNC B1 ;  /* 0x0000000000017941 */ /* 0x000fea0003800000 */
.L_x_165:
[----:B-----5:R-:W-:Y:S01]  /*8c90*/  LOP3.LUT R24, R24, 0xff, RZ, 0xc0, !PT ;  /* 0x000000ff18187812 */ /* 0x020fe200078ec0ff */
[----:B------:R-:W-:Y:S01]  /*8ca0*/  BSSY B1, `(.L_x_167) ;  /* 0x0000013000017945 */ /* 0x000fe20003800000 */
[----:B------:R-:W-:Y:S02]  /*8cb0*/  IADD3 R33, P0, R43, 0x80, RZ ;  /* 0x000000802b217810 */ /* 0x000fe40007f1e0ff */
[----:B------:R-:W-:-:S03]  /*8cc0*/  F2FP.F16.E4M3.UNPACK_B R24, R24 ;  /* 0x00000018ff18723e */ /* 0x000fc600020006ff */
[----:B0-----:R-:W-:Y:S01]  /*8cd0*/  IMAD.X R25, RZ, RZ, R39, P0 ;  /* 0x000000ffff197224 */ /* 0x001fe200000e0627 */
[----:B------:R-:W-:Y:S01]  /*8ce0*/  ISETP.GE.AND P0, PT, R42, 0x81, PT ;  /* 0x000000812a00780c */ /* 0x000fe20003f06270 */
[----:B------:R-:W-:Y:S02]  /*8cf0*/  HADD2.F32 R24, -RZ, R24.H0_H0 ;  /* 0x20000018ff187230 */ /* 0x000fe40000004100 */
[----:B-123--:R-:W-:Y:S01]  /*8d00*/  IMAD R34, R25, UR6, RZ ;  /* 0x0000000619227c24 */ /* 0x00efe2000f8e02ff */
        /* <DEDUP_REMOVED lines=12> */
.L_x_168:
[----:B------:R-:W-:Y:S05]  /*8dd0*/  BSYNC B1 ;  /* 0x0000000000017941 */ /* 0x000fea0003800000 */
.L_x_167:
[----:B-----5:R-:W-:Y:S01]  /*8de0*/  LOP3.LUT R32, R32, 0xff, RZ, 0xc0, !PT ;  /* 0x000000ff20207812 */ /* 0x020fe200078ec0ff */
[----:B------:R-:W-:Y:S01]  /*8df0*/  BSSY B1, `(.L_x_169) ;  /* 0x000000b000017945 */ /* 0x000fe20003800000 */
[----:B------:R-:W-:Y:S02]  /*8e00*/  ISETP.LT.OR P2, PT, R41, 0x2, !P0 ;  /* 0x000000022900780c */ /* 0x000fe40004741670 */
[----:B------:R-:W-:Y:S02]  /*8e10*/  F2FP.F16.E4M3.UNPACK_B R32, R32 ;  /* 0x00000020ff20723e */ /* 0x000fe400020006ff */
[----:B0-----:R-:W-:-:S03]  /*8e20*/  PRMT R26, RZ, 0x7610, R26 ;  /* 0x00007610ff1a7816 */ /* 0x001fc6000000001a */
[----:B------:R-:W-:-:S05]  /*8e30*/  HADD2.F32 R32, -RZ, R32.H0_H0 ;  /* 0x20000020ff207230 */ /* 0x000fca0000004100 */
[----:B------:R-:W-:-:S04]  /*8e40*/  FMUL R27, R32, UR21 ;  /* 0x00000015201b7c20 */ /* 0x000fc80008400000 */
[----:B------:R-:W-:-:S05]  /*8e50*/  FFMA R27, R162, UR20, R27 ;  /* 0x00000014a21b7c23 */ /* 0x000fca000800001b */
[----:B------:R-:W-:-:S05]  /*8e60*/  F2FP.SATFINITE.E4M3.F32.PACK_AB_MERGE_C R27, RZ, R27, RZ ;  /* 0x0000001bff1b723e */ /* 0x000fca00048070ff */
[----:B------:R0:W-:Y:S01]  /*8e70*/  @!P3 STG.E.U8 desc[UR16][R28.64], R27 ;  /* 0x0000001b1c00b986 */ /* 0x0001e2000c101110 */
[----:B------:R-:W-:Y:S05]  /*8e80*/  @P2 BRA `(.L_x_170) ;  /* 0x0000000000042947 */ /* 0x000fea0003800000 */
[----:B------:R2:W5:Y:S02]  /*8e90*/  LDG.E.U8 R26, desc[UR16][R24.64+0x1] ;  /* 0x00000110181a7981 */ /* 0x000564000c1e1100 */
.L_x_170:
[----:B------:R-:W-:Y:S05]  /*8ea0*/  BSYNC B1 ;  /* 0x0000000000017941 */ /* 0x000fea0003800000 */
.L_x_169:
[----:B-----5:R-:W-:Y:S01]  /*8eb0*/  LOP3.LUT R26, R26, 0xff, RZ, 0xc0, !PT ;  /* 0x000000ff1a1a7812 */ /* 0x020fe200078ec0ff */
[----:B------:R-:W-:Y:S01]  /*8ec0*/  BSSY B1, `(.L_x_171) ;  /* 0x0000013000017945 */ /* 0x000fe20003800000 */
[----:B------:R-:W-:Y:S02]  /*8ed0*/  IADD3 R43, P1, R43, 0x88, RZ ;  /* 0x000000882b2b7810 */ /* 0x000fe40007f3e0ff */
[----:B------:R-:W-:Y:S02]  /*8ee0*/  F2FP.F16.E4M3.UNPACK_B R26, R26 ;  /* 0x0000001aff1a723e */ /* 0x000fe400020006ff */
[----:B------:R-:W-:Y:S01]  /*8ef0*/  PRMT R32, RZ, 0x7610, R32 ;  /* 0x00007610ff207816 */ /* 0x000fe20000000020 */
[----:B------:R-:W-:Y:S01]  /*8f00*/  IMAD.X R38, RZ, RZ, R39, P1 ;  /* 0x000000ffff267224 */ /* 0x000fe200008e0627 */
[----:B------:R-:W-:Y:S01]  /*8f10*/  ISETP.GE.AND P1, PT, R42, 0x89, PT ;  /* 0x000000892a00780c */ /* 0x000fe20003f26270 */
[----:B------:R-:W-:Y:S02]  /*8f20*/  HADD2.F32 R26, -RZ, R26.H0_H0 ;  /* 0x2000001aff1a7230 */ /* 0x000fe40000004100 */
[----:B------:R-:W-:Y:S01]  /*8f30*/  IMAD R38, R38, UR6, RZ ;  /* 0x0000000626267c24 */ /* 0x000fe2000f8e02ff */
[----:B------:R-:W-:Y:S01]  /*8f40*/  ISETP.LT.OR P5, PT, R41, 0x1, !P1 ;  /* 0x000000012900780c */ /* 0x000fe20004fa1670 */
[----:B------:R-:W-:-:S04]  /*8f50*/  IMAD.WIDE.U32 R36, R43, UR6, R36 ;  /* 0x000000062b247c25 */ /* 0x000fc8000f8e0024 */
[----:B------:R-:W-:Y:S01]  /*8f60*/  FMUL R26, R26, UR21 ;  /* 0x000000151a1a7c20 */ /* 0x000fe20008400000 */
[----:B------:R-:W-:-:S03]  /*8f70*/  IMAD R43, R43, UR7, R38 ;  /* 0x000000072b2b7c24 */ /* 0x000fc6000f8e0226 */
[----:B------:R-:W-:Y:S01]  /*8f80*/  FFMA R161, R161, UR20, R26 ;  /* 0x00000014a1a17c23 */ /* 0x000fe2000800001a */
[----:B------:R-:W-:-:S04]  /*8f90*/  IADD3 R26, P3, R36, UR8, RZ ;  /* 0x00000008241a7c10 */ /* 0x000fc8000ff7e0ff */
[----:B------:R-:W-:Y:S02]  /*8fa0*/  F2FP.SATFINITE.E4M3.F32.PACK_AB_MERGE_C R161, RZ, R161, RZ ;  /* 0x000000a1ffa1723e */ /* 0x000fe400048070ff */
[----:B0-----:R-:W-:-:S03]  /*8fb0*/  IADD3.X R27, R37, UR9, R43, P3, !PT ;  /* 0x00000009251b7c10 */ /* 0x001fc60009ffe42b */
[----:B------:R0:W-:Y:S01]  /*8fc0*/  @!P2 STG.E.U8 desc[UR16][R28.64+0x1], R161 ;  /* 0x000001a11c00a986 */ /* 0x0001e2000c101110 */
[----:B------:R-:W-:Y:S05]  /*8fd0*/  @P5 BRA `(.L_x_172) ;  /* 0x0000000000045947 */ /* 0x000fea0003800000 */
[----:B------:R3:W5:Y:S02]  /*8fe0*/  LDG.E.U8 R32, desc[UR16][R26.64] ;  /* 0x000000101a207981 */ /* 0x000764000c1e1100 */
.L_x_172:
[----:B------:R-:W-:Y:S05]  /*8ff0*/  BSYNC B1 ;  /* 0x0000000000017941 */ /* 0x000fea0003800000 */
.L_x_171:
        /* <DEDUP_REMOVED lines=12> */
.L_x_174:
[----:B------:R-:W-:Y:S05]  /*90c0*/  BSYNC B1 ;  /* 0x0000000000017941 */ /* 0x000fea0003800000 */
.L_x_173:
        /* <DEDUP_REMOVED lines=12> */
.L_x_176:
[----:B------:R-:W-:Y:S05]  /*9190*/  BSYNC B1 ;  /* 0x0000000000017941 */ /* 0x000fea0003800000 */
.L_x_175:
        /* <DEDUP_REMOVED lines=12> */
.L_x_178:
[----:B------:R-:W-:Y:S05]  /*9260*/  BSYNC B1 ;  /* 0x0000000000017941 */ /* 0x000fea0003800000 */
.L_x_177:
        /* <DEDUP_REMOVED lines=12> */
.L_x_180:
[----:B------:R-:W-:Y:S05]  /*9330*/  BSYNC B1 ;  /* 0x0000000000017941 */ /* 0x000fea0003800000 */
.L_x_179:
        /* <DEDUP_REMOVED lines=12> */
.L_x_182:
[----:B------:R-:W-:Y:S05]  /*9400*/  BSYNC B1 ;  /* 0x0000000000017941 */ /* 0x000fea0003800000 */
.L_x_181:
        /* <DEDUP_REMOVED lines=12> */
.L_x_184:
[----:B------:R-:W-:Y:S05]  /*94d0*/  BSYNC B1 ;  /* 0x0000000000017941 */ /* 0x000fea0003800000 */
.L_x_183:
        /* <DEDUP_REMOVED lines=12> */
.L_x_186:
[----:B------:R-:W-:Y:S05]  /*95a0*/  BSYNC B1 ;  /* 0x0000000000017941 */ /* 0x000fea0003800000 */
.L_x_185:
        /* <DEDUP_REMOVED lines=12> */
.L_x_188:
[----:B------:R-:W-:Y:S05]  /*9670*/  BSYNC B1 ;  /* 0x0000000000017941 */ /* 0x000fea0003800000 */
.L_x_187:
        /* <DEDUP_REMOVED lines=12> */
.L_x_190:
[----:B------:R-:W-:Y:S05]  /*9740*/  BSYNC B1 ;  /* 0x0000000000017941 */ /* 0x000fea0003800000 */
.L_x_189:
[----:B-----5:R-:W-:Y:S01]  /*9750*/  LOP3.LUT R32, R32, 0xff, RZ, 0xc0, !PT ;  /* 0x000000ff20207812 */ /* 0x020fe200078ec0ff */
[----:B------:R-:W-:Y:S01]  /*9760*/  BSSY B1, `(.L_x_191) ;  /* 0x000000b000017945 */ /* 0x000fe20003800000 */
[----:B------:R-:W-:Y:S02]  /*9770*/  ISETP.LT.OR P3, PT, R41, 0x19, !P0 ;  /* 0x000000192900780c */ /* 0x000fe40004761670 */
[----:B------:R-:W-:-:S05]  /*9780*/  F2FP.F16.E4M3.UNPACK_B R32, R32 ;  /* 0x00000020ff20723e */ /* 0x000fca00020006ff */
[----:B------:R-:W-:-:S05]  /*9790*/  HADD2.F32 R32, -RZ, R32.H0_H0 ;  /* 0x20000020ff207230 */ /* 0x000fca0000004100 */
[----:B------:R-:W-:-:S04]  /*97a0*/  FMUL R32, R32, UR21 ;  /* 0x0000001520207c20 */ /* 0x000fc80008400000 */
[----:B------:R-:W-:Y:S01]  /*97b0*/  FFMA R32, R23, UR20, R32 ;  /* 0x0000001417207c23 */ /* 0x000fe20008000020 */
[----:B------:R-:W-:-:S04]  /*97c0*/  PRMT R23, RZ, 0x7610, R23 ;  /* 0x00007610ff177816 */ /* 0x000fc80000000017 */
[----:B----4-:R-:W-:-:S05]  /*97d0*/  F2FP.SATFINITE.E4M3.F32.PACK_AB_MERGE_C R33, RZ, R32, RZ ;  /* 0x00000020ff21723e */ /* 0x010fca00048070ff */
[----:B------:R4:W-:Y:S01]  /*97e0*/  @!P2 STG.E.U8 desc[UR16][R30.64+0x11], R33 ;  /* 0x000011211e00a986 */ /* 0x0009e2000c101110 */
[----:B------:R-:W-:Y:S05]  /*97f0*/  @P3 BRA `(.L_x_192) ;  /* 0x0000000000043947 */ /* 0x000fea0003800000 */
[----:B------:R0:W5:Y:S02]  /*9800*/  LDG.E.U8 R23, desc[UR16][R24.64+0x18] ;  /* 0x0000181018177981 */ /* 0x000164000c1e1100 */
.L_x_192:
[----:B------:R-:W-:Y:S05]  /*9810*/  BSYNC B1 ;  /* 0x0000000000017941 */ /* 0x000fea0003800000 */
.L_x_191:
        /* <DEDUP_REMOVED lines=8> */
[----:B------:R-:W-:-:S05]  /*98a0*/  F2FP.SATFINITE.E4M3.F32.PACK_AB_MERGE_C R23, RZ, R23, RZ ;  /* 0x00000017ff17723e */ /* 0x000fca00048070ff */
[----:B------:R0:W-:Y:S01]  /*98b0*/  @!P3 STG.E.U8 desc[UR16][R28.64+0x18], R23 ;  /* 0x000018171c00b986 */ /* 0x0001e2000c101110 */
[----:B------:R-:W-:Y:S05]  /*98c0*/  @P2 BRA `(.L_x_194) ;  /* 0x0000000000042947 */ /* 0x000fea0003800000 */
[----:B------:R0:W5:Y:S02]  /*98d0*/  LDG.E.U8 R22, desc[UR16][R24.64+0x19] ;  /* 0x0000191018167981 */ /* 0x000164000c1e1100 */
.L_x_194:
[----:B------:R-:W-:Y:S05]  /*98e0*/  BSYNC B1 ;  /* 0x0000000000017941 */ /* 0x000fea0003800000 */
.L_x_193:
        /* <DEDUP_REMOVED lines=8> */
[----:B0-----:R-:W-:-:S05]  /*9970*/  F2FP.SATFINITE.E4M3.F32.PACK_AB_MERGE_C R23, RZ, R22, RZ ;  /* 0x00000016ff17723e */ /* 0x001fca00048070ff */
[----:B------:R0:W-:Y:S01]  /*9980*/  @!P2 STG.E.U8 desc[UR16][R28.64+0x19], R23 ;  /* 0x000019171c00a986 */ /* 0x0001e2000c101110 */
[----:B------:R-:W-:Y:S05]  /*9990*/  @P3 BRA `(.L_x_196) ;  /* 0x0000000000043947 */ /* 0x000fea0003800000 */
[----:B------:R0:W5:Y:S02]  /*99a0*/  LDG.E.U8 R21, desc[UR16][R26.64+0x18] ;  /* 0x000018101a157981 */ /* 0x000164000c1e1100 */
.L_x_196:
[----:B------:R-:W-:Y:S05]  /*99b0*/  BSYNC B1 ;  /* 0x0000000000017941 */ /* 0x000fea0003800000 */
.L_x_195:
        /* <DEDUP_REMOVED lines=12> */
.L_x_198:
[----:B------:R-:W-:Y:S05]  /*9a80*/  BSYNC B1 ;  /* 0x0000000000017941 */ /* 0x000fea0003800000 */
.L_x_197:
        /* <DEDUP_REMOVED lines=12> */
.L_x_200:
[----:B------:R-:W-:Y:S05]  /*9b50*/  BSYNC B1 ;  /* 0x0000000000017941 */ /* 0x000fea0003800000 */
.L_x_199:
        /* <DEDUP_REMOVED lines=12> */
.L_x_202:
[----:B------:R-:W-:Y:S05]  /*9c20*/  BSYNC B1 ;  /* 0x0000000000017941 */ /* 0x000fea0003800000 */
.L_x_201:
        /* <DEDUP_REMOVED lines=12> */
.L_x_204:
[----:B------:R-:W-:Y:S05]  /*9cf0*/  BSYNC B1 ;  /* 0x0000000000017941 */ /* 0x000fea0003800000 */
.L_x_203:
        /* <DEDUP_REMOVED lines=12> */
.L_x_206:
[----:B------:R-:W-:Y:S05]  /*9dc0*/  BSYNC B1 ;  /* 0x0000000000017941 */ /* 0x000fea0003800000 */
.L_x_205:
        /* <DEDUP_REMOVED lines=12> */
.L_x_208:
[----:B------:R-:W-:Y:S05]  /*9e90*/  BSYNC B1 ;  /* 0x0000000000017941 */ /* 0x000fea0003800000 */
.L_x_207:
        /* <DEDUP_REMOVED lines=12> */
.L_x_210:
[----:B------:R-:W-:Y:S05]  /*9f60*/  BSYNC B1 ;  /* 0x0000000000017941 */ /* 0x000fea0003800000 */
.L_x_209:
        /* <DEDUP_REMOVED lines=12> */
.L_x_212:
[----:B------:R-:W-:Y:S05]  /*a030*/  BSYNC B1 ;  /* 0x0000000000017941 */ /* 0x000fea0003800000 */
.L_x_211:
        /* <DEDUP_REMOVED lines=12> */
.L_x_214:
[----:B------:R-:W-:Y:S05]  /*a100*/  BSYNC B1 ;  /* 0x0000000000017941 */ /* 0x000fea0003800000 */
.L_x_213:
        /* <DEDUP_REMOVED lines=12> */
.L_x_216:
[----:B------:R-:W-:Y:S05]  /*a1d0*/  BSYNC B1 ;  /* 0x0000000000017941 */ /* 0x000fea0003800000 */
.L_x_215:
        /* <DEDUP_REMOVED lines=12> */
.L_x_218:
[----:B------:R-:W-:Y:S05]  /*a2a0*/  BSYNC B1 ;  /* 0x0000000000017941 */ /* 0x000fea0003800000 */
.L_x_217:
        /* <DEDUP_REMOVED lines=12> */
.L_x_220:
[----:B------:R-:W-:Y:S05]  /*a370*/  BSYNC B1 ;  /* 0x0000000000017941 */ /* 0x000fea0003800000 */
.L_x_219:
        /* <DEDUP_REMOVED lines=12> */
.L_x_222:
[----:B------:R-:W-:Y:S05]  /*a440*/  BSYNC B1 ;  /* 0x0000000000017941 */ /* 0x000fea0003800000 */
.L_x_221:
        /* <DEDUP_REMOVED lines=12> */
.L_x_224:
[----:B------:R-:W-:Y:S05]  /*a510*/  BSYNC B1 ;  /* 0x0000000000017941 */ /* 0x000fea0003800000 */
.L_x_223:
        /* <DEDUP_REMOVED lines=12> */
.L_x_226:
[----:B------:R-:W-:Y:S05]  /*a5e0*/  BSYNC B1 ;  /* 0x0000000000017941 */ /* 0x000fea0003800000 */
.L_x_225:
        /* <DEDUP_REMOVED lines=12> */
.L_x_228:
[----:B------:R-:W-:Y:S05]  /*a6b0*/  BSYNC B1 ;  /* 0x0000000000017941 */ /* 0x000fea0003800000 */
.L_x_227:
        /* <DEDUP_REMOVED lines=12> */
.L_x_230:
[----:B------:R-:W-:Y:S05]  /*a780*/  BSYNC B1 ;  /* 0x0000000000017941 */ /* 0x000fea0003800000 */
.L_x_229:
        /* <DEDUP_REMOVED lines=12> */
.L_x_232:
[----:B------:R-:W-:Y:S05]  /*a850*/  BSYNC B1 ;  /* 0x0000000000017941 */ /* 0x000fea0003800000 */
.L_x_231:
        /* <DEDUP_REMOVED lines=12> */
.L_x_234:
[----:B------:R-:W-:Y:S05]  /*a920*/  BSYNC B1 ;  /* 0x0000000000017941 */ /* 0x000fea0003800000 */
.L_x_233:
[----:B-----5:R-:W-:Y:S01]  /*a930*/  LOP3.LUT R2, R2, 0xff, RZ, 0xc0, !PT ;  /* 0x000000ff02027812 */ /* 0x020fe200078ec0ff */
[----:B------:R-:W-:Y:S01]  /*a940*/  BSSY B1, `(.L_x_235) ;  /* 0x000000b000017945 */ /* 0x000fe20003800000 */
[----:B------:R-:W-:Y:S02]  /*a950*/  ISETP.LT.OR P3, PT, R41, 0x41, !P1 ;  /* 0x000000412900780c */ /* 0x000fe40004f61670 */
[----:B------:R-:W-:-:S05]  /*a960*/  F2FP.F16.E4M3.UNPACK_B R2, R2 ;  /* 0x00000002ff02723e */ /* 0x000fca00020006ff */
[----:B------:R-:W-:-:S05]  /*a970*/  HADD2.F32 R2, -RZ, R2.H0_H0 ;  /* 0x20000002ff027230 */ /* 0x000fca0000004100 */
[----:B0-----:R-:W-:-:S04]  /*a980*/  FMUL R3, R2, UR21 ;  /* 0x0000001502037c20 */ /* 0x001fc80008400000 */
[----:B------:R-:W-:Y:S01]  /*a990*/  FFMA R3, R0, UR20, R3 ;  /* 0x0000001400037c23 */ /* 0x000fe20008000003 */
[----:B------:R-:W-:-:S04]  /*a9a0*/  PRMT R0, RZ, 0x7610, R0 ;  /* 0x00007610ff007816 */ /* 0x000fc80000000000 */
[----:B------:R-:W-:-:S05]  /*a9b0*/  F2FP.SATFINITE.E4M3.F32.PACK_AB_MERGE_C R3, RZ, R3, RZ ;  /* 0x00000003ff03723e */ /* 0x000fca00048070ff */
[----:B------:R0:W-:Y:S01]  /*a9c0*/  @!P2 STG.E.U8 desc[UR16][R28.64+0x41], R3 ;  /* 0x000041031c00a986 */ /* 0x0001e2000c101110 */
[----:B------:R-:W-:Y:S05]  /*a9d0*/  @P3 BRA `(.L_x_236) ;  /* 0x0000000000043947 */ /* 0x000fea0003800000 */
[----:B------:R0:W5:Y:S02]  /*a9e0*/  LDG.E.U8 R0, desc[UR16][R26.64+0x40] ;  /* 0x000040101a007981 */ /* 0x000164000c1e1100 */
.L_x_236:
[----:B------:R-:W-:Y:S05]  /*a9f0*/  BSYNC B1 ;  /* 0x0000000000017941 */ /* 0x000fea0003800000 */
.L_x_235:
[----:B------:R-:W2:Y:S01]  /*aa00*/  LDL.LU R2, [R1] ;  /* 0x0000000001027983 */ /* 0x000ea20000300800 */
[----:B-----5:R-:W-:Y:S01]  /*aa10*/  LOP3.LUT R0, R0, 0xff, RZ, 0xc0, !PT ;  /* 0x000000ff00007812 */ /* 0x020fe200078ec0ff */
[----:B------:R-:W-:Y:S01]  /*aa20*/  BSSY B1, `(.L_x_237) ;  /* 0x000000b000017945 */ /* 0x000fe20003800000 */
[----:B------:R-:W-:Y:S02]  /*aa30*/  ISETP.LT.OR P2, PT, R41, 0x42, !P1 ;  /* 0x000000422900780c */ /* 0x000fe40004f41670 */
[----:B------:R-:W-:-:S05]  /*aa40*/  F2FP.F16.E4M3.UNPACK_B R0, R0 ;  /* 0x00000000ff00723e */ /* 0x000fca00020006ff */
[----:B------:R-:W-:-:S05]  /*aa50*/  HADD2.F32 R0, -RZ, R0.H0_H0 ;  /* 0x20000000ff007230 */ /* 0x000fca0000004100 */
[----:B------:R-:W-:-:S04]  /*aa60*/  FMUL R0, R0, UR21 ;  /* 0x0000001500007c20 */ /* 0x000fc80008400000 */
[----:B--2---:R-:W-:-:S05]  /*aa70*/  FFMA R0, R2, UR20, R0 ;  /* 0x0000001402007c23 */ /* 0x004fca0008000000 */
[----:B0-----:R-:W-:Y:S02]  /*aa80*/  F2FP.SATFINITE.E4M3.F32.PACK_AB_MERGE_C R3, RZ, R0, RZ ;  /* 0x00000000ff03723e */ /* 0x001fe400048070ff */
[----:B------:R-:W-:-:S03]  /*aa90*/  PRMT R0, RZ, 0x7610, R0 ;  /* 0x00007610ff007816 */ /* 0x000fc60000000000 */
[----:B------:R0:W-:Y:S01]  /*aaa0*/  @!P3 STG.E.U8 desc[UR16][R30.64+0x40], R3 ;  /* 0x000040031e00b986 */ /* 0x0001e2000c101110 */
[----:B------:R-:W-:Y:S05]  /*aab0*/  @P2 BRA `(.L_x_238) ;  /* 0x0000000000042947 */ /* 0x000fea0003800000 */
[----:B------:R2:W5:Y:S02]  /*aac0*/  LDG.E.U8 R0, desc[UR16][R26.64+0x41] ;  /* 0x000041101a007981 */ /* 0x000564000c1e1100 */
.L_x_238:
[----:B------:R-:W-:Y:S05]  /*aad0*/  BSYNC B1 ;  /* 0x0000000000017941 */ /* 0x000fea0003800000 */
.L_x_237:
[----:B------:R-:W3:Y:S01]  /*aae0*/  LDL.LU R2, [R1+0x4] ;  /* 0x0000040001027983 */ /* 0x000ee20000300800 */
[----:B-----5:R-:W-:Y:S01]  /*aaf0*/  LOP3.LUT R0, R0, 0xff, RZ, 0xc0, !PT ;  /* 0x000000ff00007812 */ /* 0x020fe200078ec0ff */
[----:B------:R-:W-:Y:S01]  /*ab00*/  BSSY B1, `(.L_x_239) ;  /* 0x000000b000017945 */ /* 0x000fe20003800000 */
[----:B------:R-:W-:Y:S02]  /*ab10*/  ISETP.LT.OR P3, PT, R41, 0x49, !P0 ;  /* 0x000000492900780c */ /* 0x000fe40004761670 */
[----:B------:R-:W-:-:S05]  /*ab20*/  F2FP.F16.E4M3.UNPACK_B R0, R0 ;  /* 0x00000000ff00723e */ /* 0x000fca00020006ff */
[----:B------:R-:W-:-:S05]  /*ab30*/  HADD2.F32 R0, -RZ, R0.H0_H0 ;  /* 0x20000000ff007230 */ /* 0x000fca0000004100 */
[----:B------:R-:W-:-:S04]  /*ab40*/  FMUL R0, R0, UR21 ;  /* 0x0000001500007c20 */ /* 0x000fc80008400000 */
[----:B---3--:R-:W-:-:S05]  /*ab50*/  FFMA R0, R2, UR20, R0 ;  /* 0x0000001402007c23 */ /* 0x008fca0008000000 */
[----:B0-----:R-:W-:Y:S02]  /*ab60*/  F2FP.SATFINITE.E4M3.F32.PACK_AB_MERGE_C R3, RZ, R0, RZ ;  /* 0x00000000ff03723e */ /* 0x001fe400048070ff */
[----:B------:R-:W-:-:S03]  /*ab70*/  PRMT R0, RZ, 0x7610, R0 ;  /* 0x00007610ff007816 */ /* 0x000fc60000000000 */
[----:B------:R0:W-:Y:S01]  /*ab80*/  @!P2 STG.E.U8 desc[UR16][R30.64+0x41], R3 ;  /* 0x000041031e00a986 */ /* 0x0001e2000c101110 */
[----:B------:R-:W-:Y:S05]  /*ab90*/  @P3 BRA `(.L_x_240) ;  /* 0x0000000000043947 */ /* 0x000fea0003800000 */
[----:B------:R3:W5:Y:S02]  /*aba0*/  LDG.E.U8 R0, desc[UR16][R24.64+0x48] ;  /* 0x0000481018007981 */ /* 0x000764000c1e1100 */
.L_x_240:
[----:B------:R-:W-:Y:S05]  /*abb0*/  BSYNC B1 ;  /* 0x0000000000017941 */ /* 0x000fea0003800000 */
.L_x_239:
[----:B------:R-:W2:Y:S01]  /*abc0*/  LDL.LU R2, [R1+0x8] ;  /* 0x0000080001027983 */ /* 0x000ea20000300800 */
        /* <DEDUP_REMOVED lines=12> */
.L_x_242:
[----:B------:R-:W-:Y:S05]  /*ac90*/  BSYNC B1 ;  /* 0x0000000000017941 */ /* 0x000fea0003800000 */
.L_x_241:
        /* <DEDUP_REMOVED lines=13> */
.L_x_244:
[----:B------:R-:W-:Y:S05]  /*ad70*/  BSYNC B1 ;  /* 0x0000000000017941 */ /* 0x000fea0003800000 */
.L_x_243:
        /* <DEDUP_REMOVED lines=13> */
.L_x_246:
[----:B------:R-:W-:Y:S05]  /*ae50*/  BSYNC B1 ;  /* 0x0000000000017941 */ /* 0x000fea0003800000 */
.L_x_245:
        /* <DEDUP_REMOVED lines=13> */
.L_x_248:
[----:B------:R-:W-:Y:S05]  /*af30*/  BSYNC B1 ;  /* 0x0000000000017941 */ /* 0x000fea0003800000 */
.L_x_247:
        /* <DEDUP_REMOVED lines=13> */
.L_x_250:
[----:B------:R-:W-:Y:S05]  /*b010*/  BSYNC B1 ;  /* 0x0000000000017941 */ /* 0x000fea0003800000 */
.L_x_249:
        /* <DEDUP_REMOVED lines=13> */
.L_x_252:
[----:B------:R-:W-:Y:S05]  /*b0f0*/  BSYNC B1 ;  /* 0x0000000000017941 */ /* 0x000fea0003800000 */
.L_x_251:
        /* <DEDUP_REMOVED lines=13> */
.L_x_254:
[----:B------:R-:W-:Y:S05]  /*b1d0*/  BSYNC B1 ;  /* 0x0000000000017941 */ /* 0x000fea0003800000 */
.L_x_253:
        /* <DEDUP_REMOVED lines=13> */
.L_x_256:
[----:B------:R-:W-:Y:S05]  /*b2b0*/  BSYNC B1 ;  /* 0x0000000000017941 */ /* 0x000fea0003800000 */
.L_x_255:
        /* <DEDUP_REMOVED lines=13> */
.L_x_258:
[----:B------:R-:W-:Y:S05]  /*b390*/  BSYNC B1 ;  /* 0x0000000000017941 */ /* 0x000fea0003800000 */
.L_x_257:
        /* <DEDUP_REMOVED lines=13> */
.L_x_260:
[----:B------:R-:W-:Y:S05]  /*b470*/  BSYNC B1 ;  /* 0x0000000000017941 */ /* 0x000fea0003800000 */
.L_x_259:
        /* <DEDUP_REMOVED lines=13> */
.L_x_262:
[----:B------:R-:W-:Y:S05]  /*b550*/  BSYNC B1 ;  /* 0x0000000000017941 */ /* 0x000fea0003800000 */
.L_x_261:
        /* <DEDUP_REMOVED lines=13> */
.L_x_264:
[----:B------:R-:W-:Y:S05]  /*b630*/  BSYNC B1 ;  /* 0x0000000000017941 */ /* 0x000fea0003800000 */
.L_x_263:
        /* <DEDUP_REMOVED lines=13> */
.L_x_266:
[----:B------:R-:W-:Y:S05]  /*b710*/  BSYNC B1 ;  /* 0x0000000000017941 */ /* 0x000fea0003800000 */
.L_x_265:
        /* <DEDUP_REMOVED lines=13> */
.L_x_268:
[----:B------:R-:W-:Y:S05]  /*b7f0*/  BSYNC B1 ;  /* 0x0000000000017941 */ /* 0x000fea0003800000 */
.L_x_267:
        /* <DEDUP_REMOVED lines=13> */
.L_x_270:
[----:B------:R-:W-:Y:S05]  /*b8d0*/  BSYNC B1 ;  /* 0x0000000000017941 */ /* 0x000fea0003800000 */
.L_x_269:
        /* <DEDUP_REMOVED lines=13> */
.L_x_272:
[----:B------:R-:W-:Y:S05]  /*b9b0*/  BSYNC B1 ;  /* 0x0000000000017941 */ /* 0x000fea0003800000 */
.L_x_271:
        /* <DEDUP_REMOVED lines=13> */
.L_x_274:
[----:B------:R-:W-:Y:S05]  /*ba90*/  BSYNC B1 ;  /* 0x0000000000017941 */ /* 0x000fea0003800000 */
.L_x_273:
        /* <DEDUP_REMOVED lines=13> */
.L_x_276:
[----:B------:R-:W-:Y:S05]  /*bb70*/  BSYNC B1 ;  /* 0x0000000000017941 */ /* 0x000fea0003800000 */
.L_x_275:
        /* <DEDUP_REMOVED lines=13> */
.L_x_278:
[----:B------:R-:W-:Y:S05]  /*bc50*/  BSYNC B1 ;  /* 0x0000000000017941 */ /* 0x000fea0003800000 */
.L_x_277:
        /* <DEDUP_REMOVED lines=13> */
.L_x_280:
[----:B------:R-:W-:Y:S05]  /*bd30*/  BSYNC B1 ;  /* 0x0000000000017941 */ /* 0x000fea0003800000 */
.L_x_279:
        /* <DEDUP_REMOVED lines=13> */
.L_x_282:
[----:B------:R-:W-:Y:S05]  /*be10*/  BSYNC B1 ;  /* 0x0000000000017941 */ /* 0x000fea0003800000 */
.L_x_281:
        /* <DEDUP_REMOVED lines=13> */
.L_x_284:
[----:B------:R-:W-:Y:S05]  /*bef0*/  BSYNC B1 ;  /* 0x0000000000017941 */ /* 0x000fea0003800000 */
.L_x_283:
        /* <DEDUP_REMOVED lines=13> */
.L_x_286:
[----:B------:R-:W-:Y:S05]  /*bfd0*/  BSYNC B1 ;  /* 0x0000000000017941 */ /* 0x000fea0003800000 */
.L_x_285:
        /* <DEDUP_REMOVED lines=13> */
.L_x_288:
[----:B------:R-:W-:Y:S05]  /*c0b0*/  BSYNC B1 ;  /* 0x0000000000017941 */ /* 0x000fea0003800000 */
.L_x_287:
        /* <DEDUP_REMOVED lines=13> */
.L_x_290:
[----:B------:R-:W-:Y:S05]  /*c190*/  BSYNC B1 ;  /* 0x0000000000017941 */ /* 0x000fea0003800000 */
.L_x_289:
        /* <DEDUP_REMOVED lines=13> */
.L_x_292:
[----:B------:R-:W-:Y:S05]  /*c270*/  BSYNC B1 ;  /* 0x0000000000017941 */ /* 0x000fea0003800000 */
.L_x_291:
        /* <DEDUP_REMOVED lines=13> */
.L_x_294:
[----:B------:R-:W-:Y:S05]  /*c350*/  BSYNC B1 ;  /* 0x0000000000017941 */ /* 0x000fea0003800000 */
.L_x_293:
[----:B------:R-:W-:Y:S05]  /*c360*/  @P1 BRA `(.L_x_295) ;  /* 0x0000002000ac1947 */ /* 0x000fea0003800000 */
[----:B------:R-:W2:Y:S01]  /*c370*/  LDL.LU R2, [R1+0x74] ;  /* 0x0000740001027983 */ /* 0x000ea20000300800 */
[----:B-----5:R-:W-:-:S04]  /*c380*/  LOP3.LUT R0, R0, 0xff, RZ, 0xc0, !PT ;  /* 0x000000ff00007812 */ /* 0x020fc800078ec0ff */
[----:B------:R-:W-:-:S05]  /*c390*/  F2FP.F16.E4M3.UNPACK_B R0, R0 ;  /* 0x00000000ff00723e */ /* 0x000fca00020006ff */
[----:B------:R-:W-:-:S05]  /*c3a0*/  HADD2.F32 R0, -RZ, R0.H0_H0 ;  /* 0x20000000ff007230 */ /* 0x000fca0000004100 */
[----:B------:R-:W-:-:S04]  /*c3b0*/  FMUL R0, R0, UR21 ;  /* 0x0000001500007c20 */ /* 0x000fc80008400000 */
[----:B--2---:R-:W-:-:S05]  /*c3c0*/  FFMA R0, R2, UR20, R0 ;  /* 0x0000001402007c23 */ /* 0x004fca0008000000 */
[----:B0-----:R-:W-:-:S05]  /*c3d0*/  F2FP.SATFINITE.E4M3.F32.PACK_AB_MERGE_C R3, RZ, R0, RZ ;  /* 0x00000000ff03723e */ /* 0x001fca00048070ff */
[----:B------:R0:W-:Y:S01]  /*c3e0*/  STG.E.U8 desc[UR16][R30.64+0x79], R3 ;  /* 0x000079031e007986 */ /* 0x0001e2000c101110 */
[----:B------:R-:W-:Y:S05]  /*c3f0*/  BRA `(.L_x_295) ;  /* 0x0000002000887947 */ /* 0x000fea0003800000 */
.L_x_38:
[C---:B------:R-:W-:Y:S01]  /*c400*/  ISETP.GE.AND P3, PT, R42.reuse, 0x1, PT ;  /* 0x000000012a00780c */ /* 0x040fe20003f66270 */
[----:B------:R-:W2:Y:S01]  /*c410*/  LDL.LU R227, [R1+0x10] ;  /* 0x0000100001e37983 */ /* 0x000ea20000300800 */
[----:B------:R-:W-:Y:S01]  /*c420*/  ISETP.GE.AND P2, PT, R42, 0x9, PT ;  /* 0x000000092a00780c */ /* 0x000fe20003f46270 */
[----:B------:R-:W-:Y:S01]  /*c430*/  FMUL R225, R225, UR20 ;  /* 0x00000014e1e17c20 */ /* 0x000fe20008400000 */
[C---:B------:R-:W-:Y:S01]  /*c440*/  ISETP.LT.OR P0, PT, R41.reuse, 0x1, !P3 ;  /* 0x000000012900780c */ /* 0x040fe20005f01670 */
[----:B------:R-:W-:Y:S01]  /*c450*/  FMUL R226, R226, UR20 ;  /* 0x00000014e2e27c20 */ /* 0x000fe20008400000 */
[----:B------:R-:W-:Y:S01]  /*c460*/  ISETP.LT.OR P1, PT, R41, 0x2, !P3 ;  /* 0x000000022900780c */ /* 0x000fe20005f21670 */
[----:B------:R-:W-:Y:S01]  /*c470*/  FMUL R223, R223, UR20 ;  /* 0x00000014dfdf7c20 */ /* 0x000fe20008400000 */
[----:B------:R-:W-:Y:S01]  /*c480*/  ISETP.LT.OR P6, PT, R41, 0x2, !P2 ;  /* 0x000000022900780c */ /* 0x000fe200057c1670 */
[----:B------:R-:W-:Y:S01]  /*c490*/  FMUL R224, R224, UR20 ;  /* 0x00000014e0e07c20 */ /* 0x000fe20008400000 */
[----:B------:R-:W-:-:S02]  /*c4a0*/  F2FP.SATFINITE.E4M3.F32.PACK_AB_MERGE_C R33, RZ, R226, RZ ;  /* 0x000000e2ff21723e */ /* 0x000fc400048070ff */
[----:B------:R-:W-:Y:S01]  /*c4b0*/  F2FP.SATFINITE.E4M3.F32.PACK_AB_MERGE_C R225, RZ, R225, RZ ;  /* 0x000000e1ffe1723e */ /* 0x000fe200048070ff */
[----:B------:R-:W-:Y:S01]  /*c4c0*/  FMUL R222, R222, UR20 ;  /* 0x00000014dede7c20 */ /* 0x000fe20008400000 */
[----:B------:R-:W-:Y:S01]  /*c4d0*/  ISETP.LT.OR P5, PT, R41, 0x1, !P2 ;  /* 0x000000012900780c */ /* 0x000fe200057a1670 */
[----:B------:R-:W-:Y:S01]  /*c4e0*/  FMUL R221, R221, UR20 ;  /* 0x00000014dddd7c20 */ /* 0x000fe20008400000 */
[----:B------:R-:W-:Y:S01]  /*c4f0*/  F2FP.SATFINITE.E4M3.F32.PACK_AB_MERGE_C R223, RZ, R223, RZ ;  /* 0x000000dfffdf723e */ /* 0x000fe200048070ff */
[----:B------:R0:W-:Y:S01]  /*c500*/  @!P0 STG.E.U8 desc[UR16][R24.64], R33 ;  /* 0x0000002118008986 */ /* 0x0001e2000c101110 */
[----:B------:R-:W-:-:S03]  /*c510*/  ISETP.LT.OR P0, PT, R41, 0x9, !P3 ;  /* 0x000000092900780c */ /* 0x000fc60005f01670 */
[----:B------:R-:W-:Y:S01]  /*c520*/  @!P1 STG.E.U8 desc[UR16][R24.64+0x1], R225 ;  /* 0x000001e118009986 */ /* 0x000fe2000c101110 */
[----:B------:R-:W-:-:S03]  /*c530*/  ISETP.LT.OR P1, PT, R41, 0xa, !P3 ;  /* 0x0000000a2900780c */ /* 0x000fc60005f21670 */
[----:B------:R-:W-:Y:S01]  /*c540*/  @!P6 STG.E.U8 desc[UR16][R26.64+0x1], R223 ;  /* 0x000001df1a00e986 */ /* 0x000fe2000c101110 */
[----:B------:R-:W-:Y:S01]  /*c550*/  ISETP.LT.OR P6, PT, R41, 0xa, !P2 ;  /* 0x0000000a2900780c */ /* 0x000fe200057c1670 */
[----:B------:R-:W-:Y:S01]  /*c560*/  FMUL R219, R219, UR20 ;  /* 0x00000014dbdb7c20 */ /* 0x000fe20008400000 */
[----:B------:R-:W-:Y:S01]  /*c570*/  F2FP.SATFINITE.E4M3.F32.PACK_AB_MERGE_C R35, RZ, R224, RZ ;  /* 0x000000e0ff23723e */ /* 0x000fe200048070ff */
[----:B------:R-:W-:Y:S01]  /*c580*/  FMUL R220, R220, UR20 ;  /* 0x00000014dcdc7c20 */ /* 0x000fe20008400000 */
[----:B0-----:R-:W-:Y:S01]  /*c590*/  F2FP.SATFINITE.E4M3.F32.PACK_AB_MERGE_C R33, RZ, R222, RZ ;  /* 0x000000deff21723e */ /* 0x001fe200048070ff */
[----:B------:R-:W-:Y:S01]  /*c5a0*/  FMUL R218, R218, UR20 ;  /* 0x00000014dada7c20 */ /* 0x000fe20008400000 */
[----:B------:R-:W-:Y:S01]  /*c5b0*/  F2FP.SATFINITE.E4M3.F32.PACK_AB_MERGE_C R221, RZ, R221, RZ ;  /* 0x000000ddffdd723e */ /* 0x000fe200048070ff */
[----:B------:R0:W-:Y:S01]  /*c5c0*/  @!P5 STG.E.U8 desc[UR16][R26.64], R35 ;  /* 0x000000231a00d986 */ /* 0x0001e2000c101110 */
[C---:B------:R-:W-:Y:S02]  /*c5d0*/  ISETP.LT.OR P5, PT, R41.reuse, 0x9, !P2 ;  /* 0x000000092900780c */ /* 0x040fe400057a1670 */
        /* <DEDUP_REMOVED lines=8> */
[----:B0-----:R-:W-:Y:S01]  /*c660*/  F2FP.SATFINITE.E4M3.F32.PACK_AB_MERGE_C R35, RZ, R220, RZ ;  /* 0x000000dcff23723e */ /* 0x001fe200048070ff */
[----:B------:R-:W-:Y:S01]  /*c670*/  FMUL R215, R215, UR20 ;  /* 0x00000014d7d77c20 */ /* 0x000fe20008400000 */
[----:B------:R-:W3:Y:S01]  /*c680*/  LDL.LU R226, [R1+0xc] ;  /* 0x00000c0001e27983 */ /* 0x000ee20000300800 */
[----:B-1----:R-:W-:Y:S02]  /*c690*/  F2FP.SATFINITE.E4M3.F32.PACK_AB_MERGE_C R33, RZ, R218, RZ ;  /* 0x000000daff21723e */ /* 0x002fe400048070ff */
[----:B------:R-:W-:Y:S01]  /*c6a0*/  F2FP.SATFINITE.E4M3.F32.PACK_AB_MERGE_C R217, RZ, R217, RZ ;  /* 0x000000d9ffd9723e */ /* 0x000fe200048070ff */
[----:B------:R0:W-:Y:S01]  /*c6b0*/  @!P5 STG.E.U8 desc[UR16][R26.64+0x8], R35 ;  /* 0x000008231a00d986 */ /* 0x0001e2000c101110 */
[----:B------:R-:W-:-:S02]  /*c6c0*/  ISETP.LT.OR P5, PT, R41, 0x11, !P2 ;  /* 0x000000112900780c */ /* 0x000fc400057a1670 */
[----:B------:R-:W-:Y:S01]  /*c6d0*/  F2FP.SATFINITE.E4M3.F32.PACK_AB_MERGE_C R215, RZ, R215, RZ ;  /* 0x000000d7ffd7723e */ /* 0x000fe200048070ff */
[----:B------:R-:W4:Y:S01]  /*c6e0*/  LDL.LU R224, [R1+0x8] ;  /* 0x0000080001e07983 */ /* 0x000f220000300800 */
[----:B------:R-:W-:-:S03]  /*c6f0*/  FMUL R216, R216, UR20 ;  /* 0x00000014d8d87c20 */ /* 0x000fc60008400000 */
[----:B------:R-:W3:Y:S04]  /*c700*/  LDL.LU R225, [R1+0x4] ;  /* 0x0000040001e17983 */ /* 0x000ee80000300800 */
[----:B------:R-:W4:Y:S01]  /*c710*/  LDL.LU R223, [R1] ;  /* 0x0000000001df7983 */ /* 0x000f220000300800 */
[----:B0-----:R-:W-:Y:S01]  /*c720*/  F2FP.SATFINITE.E4M3.F32.PACK_AB_MERGE_C R35, RZ, R216, RZ ;  /* 0x000000d8ff23723e */ /* 0x001fe200048070ff */
[----:B------:R-:W-:Y:S01]  /*c730*/  FMUL R214, R214, UR20 ;  /* 0x00000014d6d67c20 */ /* 0x000fe20008400000 */
[----:B------:R-:W-:Y:S01]  /*c740*/  FMUL R213, R213, UR20 ;  /* 0x00000014d5d57c20 */ /* 0x000fe20008400000 */
[----:B------:R0:W-:Y:S01]  /*c750*/  @!P0 STG.E.U8 desc[UR16][R24.64+0x10], R33 ;  /* 0x0000102118008986 */ /* 0x0001e2000c101110 */
[----:B------:R-:W-:Y:S01]  /*c760*/  ISETP.LT.OR P0, PT, R41, 0x19, !P3 ;  /* 0x000000192900780c */ /* 0x000fe20005f01670 */
[----:B------:R-:W-:Y:S01]  /*c770*/  FMUL R211, R211, UR20 ;  /* 0x00000014d3d37c20 */ /* 0x000fe20008400000 */
[----:B------:R-:W-:Y:S01]  /*c780*/  FMUL R212, R212, UR20 ;  /* 0x00000014d4d47c20 */ /* 0x000fe20008400000 */
[----:B------:R-:W-:Y:S01]  /*c790*/  @!P1 STG.E.U8 desc[UR16][R24.64+0x11], R217 ;  /* 0x000011d918009986 */ /* 0x000fe2000c101110 */
[C---:B------:R-:W-:Y:S01]  /*c7a0*/  ISETP.LT.OR P1, PT, R41.reuse, 0x1a, !P3 ;  /* 0x0000001a2900780c */ /* 0x040fe20005f21670 */
[----:B------:R-:W-:Y:S01]  /*c7b0*/  FMUL R210, R210, UR20 ;  /* 0x00000014d2d27c20 */ /* 0x000fe20008400000 */
[----:B------:R-:W-:Y:S01]  /*c7c0*/  F2FP.SATFINITE.E4M3.F32.PACK_AB_MERGE_C R213, RZ, R213, RZ ;  /* 0x000000d5ffd5723e */ /* 0x000fe200048070ff */
[----:B------:R-:W-:Y:S01]  /*c7d0*/  @!P6 STG.E.U8 desc[UR16][R26.64+0x11], R215 ;  /* 0x000011d71a00e986 */ /* 0x000fe2000c101110 */
[----:B------:R-:W-:Y:S01]  /*c7e0*/  ISETP.LT.OR P6, PT, R41, 0x1a, !P2 ;  /* 0x0000001a2900780c */ /* 0x000fe200057c1670 */
[----:B------:R-:W-:Y:S01]  /*c7f0*/  FMUL R209, R209, UR20 ;  /* 0x00000014d1d17c20 */ /* 0x000fe20008400000 */
[----:B------:R-:W-:Y:S01]  /*c800*/  F2FP.SATFINITE.E4M3.F32.PACK_AB_MERGE_C R211, RZ, R211, RZ ;  /* 0x000000d3ffd3723e */ /* 0x000fe200048070ff */
[----:B------:R1:W-:Y:S01]  /*c810*/  @!P5 STG.E.U8 desc[UR16][R26.64+0x10], R35 ;  /* 0x000010231a00d986 */ /* 0x0003e2000c101110 */
[----:B0-----:R-:W-:Y:S01]  /*c820*/  F2FP.SATFINITE.E4M3.F32.PACK_AB_MERGE_C R33, RZ, R214, RZ ;  /* 0x000000d6ff21723e */ /* 0x001fe200048070ff */
[----:B------:R-:W-:Y:S01]  /*c830*/  FMUL R207, R207, UR20 ;  /* 0x00000014cfcf7c20 */ /* 0x000fe20008400000 */
[C---:B------:R-:W-:Y:S01]  /*c840*/  ISETP.LT.OR P5, PT, R41.reuse, 0x19, !P2 ;  /* 0x000000192900780c */ /* 0x040fe200057a1670 */
[----:B------:R-:W-:Y:S01]  /*c850*/  FMUL R208, R208, UR20 ;  /* 0x00000014d0d07c20 */ /* 0x000fe20008400000 */
[----:B------:R-:W-:Y:S01]  /*c860*/  F2FP.SATFINITE.E4M3.F32.PACK_AB_MERGE_C R209, RZ, R209, RZ ;  /* 0x000000d1ffd1723e */ /* 0x000fe200048070ff */
[----:B------:R0:W-:Y:S01]  /*c870*/  @!P0 STG.E.U8 desc[UR16][R24.64+0x18], R33 ;  /* 0x0000182118008986 */ /* 0x0001e2000c101110 */
[C---:B------:R-:W-:Y:S01]  /*c880*/  ISETP.LT.OR P0, PT, R41.reuse, 0x21, !P3 ;  /* 0x000000212900780c */ /* 0x040fe20005f01670 */
[----:B------:R-:W-:Y:S01]  /*c890*/  FMUL R206, R206, UR20 ;  /* 0x00000014cece7c20 */ /* 0x000fe20008400000 */
[----:B------:R-:W-:Y:S01]  /*c8a0*/  F2FP.SATFINITE.E4M3.F32.PACK_AB_MERGE_C R207, RZ, R207, RZ ;  /* 0x000000cfffcf723e */ /* 0x000fe200048070ff */
[----:B------:R-:W-:Y:S01]  /*c8b0*/  @!P1 STG.E.U8 desc[UR16][R24.64+0x19], R213 ;  /* 0x000019d518009986 */ /* 0x000fe2000c101110 */
[----:B------:R-:W-:Y:S01]  /*c8c0*/  ISETP.LT.OR P1, PT, R41, 0x22, !P3 ;  /* 0x000000222900780c */ /* 0x000fe20005f21670 */
[----:B------:R-:W-:Y:S01]  /*c8d0*/  FMUL R205, R205, UR20 ;  /* 0x00000014cdcd7c20 */ /* 0x000fe20008400000 */
[----:B-1----:R-:W-:Y:S01]  /*c8e0*/  F2FP.SATFINITE.E4M3.F32.PACK_AB_MERGE_C R35, RZ, R212, RZ ;  /* 0x000000d4ff23723e */ /* 0x002fe200048070ff */
        /* <DEDUP_REMOVED lines=11> */
[----:B------:R-:W-:Y:S01]  /*c9a0*/  ISETP.LT.OR P0, PT, R41, 0x29, !P3 ;  /* 0x000000292900780c */ /* 0x000fe20005f01670 */
[----:B------:R-:W-:Y:S01]  /*c9b0*/  FMUL R201, R201, UR20 ;  /* 0x00000014c9c97c20 */ /* 0x000fe20008400000 */
[----:B------:R-:W-:Y:S01]  /*c9c0*/  FMUL R199, R199, UR20 ;  /* 0x00000014c7c77c20 */ /* 0x000fe20008400000 */
[----:B------:R-:W-:Y:S01]  /*c9d0*/  @!P1 STG.E.U8 desc[UR16][R24.64+0x21], R209 ;  /* 0x000021d118009986 */ /* 0x000fe2000c101110 */
[C---:B------:R-:W-:Y:S01]  /*c9e0*/  ISETP.LT.OR P1, PT, R41.reuse, 0x2a, !P3 ;  /* 0x0000002a2900780c */ /* 0x040fe20005f21670 */
        /* <DEDUP_REMOVED lines=9> */
[----:B------:R-:W-:Y:S01]  /*ca80*/  ISETP.LT.OR P5, PT, R41, 0x29, !P2 ;  /* 0x000000292900780c */ /* 0x000fe200057a1670 */
[----:B------:R-:W-:Y:S01]  /*ca90*/  FMUL R195, R195, UR20 ;  /* 0x00000014c3c37c20 */ /* 0x000fe20008400000 */
[----:B------:R-:W-:Y:S01]  /*caa0*/  F2FP.SATFINITE.E4M3.F32.PACK_AB_MERGE_C R199, RZ, R199, RZ ;  /* 0x000000c7ffc7723e */ /* 0x000fe200048070ff */
[----:B------:R0:W-:Y:S01]  /*cab0*/  @!P0 STG.E.U8 desc[UR16][R24.64+0x28], R33 ;  /* 0x0000282118008986 */ /* 0x0001e2000c101110 */
[C---:B------:R-:W-:Y:S01]  /*cac0*/  ISETP.LT.OR P0, PT, R41.reuse, 0x31, !P3 ;  /* 0x000000312900780c */ /* 0x040fe20005f01670 */
[----:B------:R-:W-:Y:S01]  /*cad0*/  FMUL R196, R196, UR20 ;  /* 0x00000014c4c47c20 */ /* 0x000fe20008400000 */
[----:B------:R-:W-:Y:S01]  /*cae0*/  F2FP.SATFINITE.E4M3.F32.PACK_AB_MERGE_C R197, RZ, R197, RZ ;  /* 0x000000c5ffc5723e */ /* 0x000fe200048070ff */
        /* <DEDUP_REMOVED lines=59> */
[C---:B------:R-:W-:Y:S01]  /*cea0*/  ISETP.LT.OR P6, PT, R41.reuse, 0x4a, !P2 ;  /* 0x0000004a2900780c */ /* 0x040fe200057c1670 */
        /* <DEDUP_REMOVED lines=57> */
[----:B------:R-:W-:Y:S01]  /*d240*/  ISETP.LT.OR P5, PT, R41, 0x61, !P3 ;  /* 0x000000612900780c */ /* 0x000fe20005fa1670 */
[----:B------:R-:W-:Y:S01]  /*d250*/  FMUL R161, R161, UR20 ;  /* 0x00000014a1a17c20 */ /* 0x000fe20008400000 */
[----:B0-----:R-:W-:Y:S01]  /*d260*/  F2FP.SATFINITE.E4M3.F32.PACK_AB_MERGE_C R33, RZ, R178, RZ ;  /* 0x000000b2ff21723e */ /* 0x001fe200048070ff */
[----:B------:R-:W-:Y:S01]  /*d270*/  FMUL R160, R160, UR20 ;  /* 0x00000014a0a07c20 */ /* 0x000fe20008400000 */
[----:B------:R-:W-:Y:S01]  /*d280*/  FMUL R159, R159, UR20 ;  /* 0x000000149f9f7c20 */ /* 0x000fe20008400000 */
[----:B------:R-:W-:Y:S01]  /*d290*/  FMUL R157, R157, UR20 ;  /* 0x000000149d9d7c20 */ /* 0x000fe20008400000 */
[----:B------:R-:W-:Y:S01]  /*d2a0*/  F2FP.SATFINITE.E4M3.F32.PACK_AB_MERGE_C R161, RZ, R161, RZ ;  /* 0x000000a1ffa1723e */ /* 0x000fe200048070ff */
[----:B------:R-:W-:Y:S01]  /*d2b0*/  FMUL R158, R158, UR20 ;  /* 0x000000149e9e7c20 */ /* 0x000fe20008400000 */
[----:B------:R-:W-:Y:S01]  /*d2c0*/  FMUL R156, R156, UR20 ;  /* 0x000000149c9c7c20 */ /* 0x000fe20008400000 */
[----:B------:R-:W-:Y:S01]  /*d2d0*/  @!P6 STG.E.U8 desc[UR16][R24.64+0x61], R177 ;  /* 0x000061b11800e986 */ /* 0x000fe2000c101110 */
[----:B------:R-:W-:Y:S01]  /*d2e0*/  ISETP.LT.OR P6, PT, R41, 0x69, !P3 ;  /* 0x000000692900780c */ /* 0x000fe20005fc1670 */
[----:B------:R-:W-:Y:S01]  /*d2f0*/  FMUL R155, R155, UR20 ;  /* 0x000000149b9b7c20 */ /* 0x000fe20008400000 */
[----:B-1----:R-:W-:Y:S01]  /*d300*/  F2FP.SATFINITE.E4M3.F32.PACK_AB_MERGE_C R35, RZ, R176, RZ ;  /* 0x000000b0ff23723e */ /* 0x002fe200048070ff */
[----:B------:R0:W-:Y:S01]  /*d310*/  @!P5 STG.E.U8 desc[UR16][R24.64+0x60], R33 ;  /* 0x000060211800d986 */ /* 0x0001e2000c101110 */
        /* <DEDUP_REMOVED lines=16> */
[----:B-1----:R-:W-:Y:S01]  /*d420*/  F2FP.SATFINITE.E4M3.F32.PACK_AB_MERGE_C R35, RZ, R170, RZ ;  /* 0x000000aaff23723e */ /* 0x002fe200048070ff */
[----:B------:R-:W-:Y:S01]  /*d430*/  @!P0 STG.E.U8 desc[UR16][R24.64+0x69], R173 ;  /* 0x000069ad18008986 */ /* 0x000fe2000c101110 */
        /* <DEDUP_REMOVED lines=12> */
[----:B------:R-:W-:Y:S01]  /*d500*/  ISETP.LT.OR P6, PT, R41, 0x79, !P3 ;  /* 0x000000792900780c */ /* 0x000fe20005fc1670 */
[----:B------:R-:W-:Y:S01]  /*d510*/  FMUL R17, R17, UR20 ;  /* 0x0000001411117c20 */ /* 0x000fe20008400000 */
[----:B------:R-:W-:Y:S01]  /*d520*/  ISETP.LT.OR P3, PT, R41, 0x7a, !P3 ;  /* 0x0000007a2900780c */ /* 0x000fe20005f61670 */
[----:B------:R-:W-:Y:S01]  /*d530*/  @!P0 STG.E.U8 desc[UR16][R24.64+0x71], R169 ;  /* 0x000071a918008986 */ /* 0x000fe2000c101110 */
[----:B0-----:R-:W-:Y:S01]  /*d540*/  F2FP.SATFINITE.E4M3.F32.PACK_AB_MERGE_C R33, RZ, R168, RZ ;  /* 0x000000a8ff21723e */ /* 0x001fe200048070ff */
[----:B------:R-:W-:Y:S01]  /*d550*/  FMUL R18, R18, UR20 ;  /* 0x0000001412127c20 */ /* 0x000fe20008400000 */
[----:B------:R-:W-:Y:S01]  /*d560*/  ISETP.GE.AND P0, PT, R42, 0x89, PT ;  /* 0x000000892a00780c */ /* 0x000fe20003f06270 */
[----:B------:R-:W-:Y:S01]  /*d570*/  FMUL R16, R16, UR20 ;  /* 0x0000001410107c20 */ /* 0x000fe20008400000 */
[----:B------:R-:W-:Y:S01]  /*d580*/  F2FP.SATFINITE.E4M3.F32.PACK_AB_MERGE_C R21, RZ, R21, RZ ;  /* 0x00000015ff15723e */ /* 0x000fe200048070ff */
[----:B------:R0:W-:Y:S01]  /*d590*/  @!P1 STG.E.U8 desc[UR16][R26.64+0x70], R33 ;  /* 0x000070211a009986 */ /* 0x0001e2000c101110 */
[----:B------:R-:W-:Y:S01]  /*d5a0*/  ISETP.GE.AND P1, PT, R42, 0x81, PT ;  /* 0x000000812a00780c */ /* 0x000fe20003f26270 */
[----:B------:R-:W-:Y:S01]  /*d5b0*/  FMUL R15, R15, UR20 ;  /* 0x000000140f0f7c20 */ /* 0x000fe20008400000 */
[----:B-1----:R-:W-:Y:S01]  /*d5c0*/  F2FP.SATFINITE.E4M3.F32.PACK_AB_MERGE_C R35, RZ, R166, RZ ;  /* 0x000000a6ff23723e */ /* 0x002fe200048070ff */
[----:B------:R-:W-:Y:S01]  /*d5d0*/  @!P5 STG.E.U8 desc[UR16][R26.64+0x71], R167 ;  /* 0x000071a71a00d986 */ /* 0x000fe2000c101110 */
[----:B------:R-:W-:Y:S01]  /*d5e0*/  ISETP.LT.OR P5, PT, R41, 0x79, !P2 ;  /* 0x000000792900780c */ /* 0x000fe200057a1670 */
[----:B------:R-:W-:Y:S01]  /*d5f0*/  FMUL R13, R13, UR20 ;  /* 0x000000140d0d7c20 */ /* 0x000fe20008400000 */
[C---:B------:R-:W-:Y:S01]  /*d600*/  ISETP.LT.OR P2, PT, R41.reuse, 0x7a, !P2 ;  /* 0x0000007a2900780c */ /* 0x040fe20005741670 */
        /* <DEDUP_REMOVED lines=9> */
[----:B------:R-:W-:Y:S01]  /*d6a0*/  F2FP.SATFINITE.E4M3.F32.PACK_AB_MERGE_C R17, RZ, R17, RZ ;  /* 0x00000011ff11723e */ /* 0x000fe200048070ff */
[----:B------:R-:W-:Y:S01]  /*d6b0*/  @!P5 STG.E.U8 desc[UR16][R26.64+0x78], R37 ;  /* 0x000078251a00d986 */ /* 0x000fe2000c101110 */
[----:B------:R-:W-:Y:S01]  /*d6c0*/  ISETP.LT.OR P5, PT, R41, 0x1, !P0 ;  /* 0x000000012900780c */ /* 0x000fe200047a1670 */
[----:B------:R-:W-:Y:S01]  /*d6d0*/  FMUL R9, R9, UR20 ;  /* 0x0000001409097c20 */ /* 0x000fe20008400000 */
[----:B------:R-:W-:Y:S01]  /*d6e0*/  F2FP.SATFINITE.E4M3.F32.PACK_AB_MERGE_C R15, RZ, R15, RZ ;  /* 0x0000000fff0f723e */ /* 0x000fe200048070ff */
[----:B------:R0:W-:Y:S01]  /*d6f0*/  @!P2 STG.E.U8 desc[UR16][R26.64+0x79], R163 ;  /* 0x000079a31a00a986 */ /* 0x0001e2000c101110 */
[C---:B------:R-:W-:Y:S01]  /*d700*/  ISETP.LT.OR P2, PT, R41.reuse, 0xa, !P1 ;  /* 0x0000000a2900780c */ /* 0x040fe20004f41670 */
        /* <DEDUP_REMOVED lines=9> */
[----:B------:R-:W-:Y:S01]  /*d7a0*/  F2FP.SATFINITE.E4M3.F32.PACK_AB_MERGE_C R11, RZ, R11, RZ ;  /* 0x0000000bff0b723e */ /* 0x000fe200048070ff */
[----:B------:R2:W-:Y:S01]  /*d7b0*/  @!P5 STG.E.U8 desc[UR16][R30.64], R33 ;  /* 0x000000211e00d986 */ /* 0x0005e2000c101110 */
[----:B------:R-:W-:Y:S01]  /*d7c0*/  ISETP.LT.OR P5, PT, R41, 0x9, !P0 ;  /* 0x000000092900780c */ /* 0x000fe200047a1670 */
[----:B------:R-:W-:Y:S01]  /*d7d0*/  FMUL R5, R5, UR20 ;  /* 0x0000001405057c20 */ /* 0x000fe20008400000 */
[----:B0-----:R-:W-:Y:S01]  /*d7e0*/  F2FP.SATFINITE.E4M3.F32.PACK_AB_MERGE_C R27, RZ, R156, RZ ;  /* 0x0000009cff1b723e */ /* 0x001fe200048070ff */
[----:B-----5:R-:W-:Y:S01]  /*d7f0*/  FMUL R0, R0, UR20 ;  /* 0x0000001400007c20 */ /* 0x020fe20008400000 */
[----:B------:R-:W-:Y:S01]  /*d800*/  F2FP.SATFINITE.E4M3.F32.PACK_AB_MERGE_C R9, RZ, R9, RZ ;  /* 0x00000009ff09723e */ /* 0x000fe200048070ff */
[----:B------:R-:W-:Y:S01]  /*d810*/  FMUL R6, R6, UR20 ;  /* 0x0000001406067c20 */ /* 0x000fe20008400000 */
[----:B------:R-:W-:Y:S01]  /*d820*/  F2FP.SATFINITE.E4M3.F32.PACK_AB_MERGE_C R7, RZ, R7, RZ ;  /* 0x00000007ff07723e */ /* 0x000fe200048070ff */
[----:B------:R-:W3:Y:S01]  /*d830*/  LDL.LU R221, [R1+0x14] ;  /* 0x0000140001dd7983 */ /* 0x000ee20000300800 */
[----:B-1----:R-:W-:Y:S01]  /*d840*/  F2FP.SATFINITE.E4M3.F32.PACK_AB_MERGE_C R25, RZ, R158, RZ ;  /* 0x0000009eff19723e */ /* 0x002fe200048070ff */
[----:B------:R-:W-:Y:S01]  /*d850*/  FMUL R2, R2, UR20 ;  /* 0x0000001402027c20 */ /* 0x000fe20008400000 */
[----:B------:R-:W-:Y:S01]  /*d860*/  F2FP.SATFINITE.E4M3.F32.PACK_AB_MERGE_C R5, RZ, R5, RZ ;  /* 0x00000005ff05723e */ /* 0x000fe200048070ff */
[----:B------:R-:W-:Y:S01]  /*d870*/  @!P6 STG.E.U8 desc[UR16][R30.64+0x1], R159 ;  /* 0x0000019f1e00e986 */ /* 0x000fe2000c101110 */
[----:B------:R-:W-:Y:S01]  /*d880*/  ISETP.LT.OR P6, PT, R41, 0xa, !P0 ;  /* 0x0000000a2900780c */ /* 0x000fe200047c1670 */
[----:B------:R-:W-:Y:S01]  /*d890*/  FMUL R3, R3, UR20 ;  /* 0x0000001403037c20 */ /* 0x000fe20008400000 */
[----:B--2---:R-:W-:Y:S01]  /*d8a0*/  F2FP.SATFINITE.E4M3.F32.PACK_AB_MERGE_C R33, RZ, R152, RZ ;  /* 0x00000098ff21723e */ /* 0x004fe200048070ff */
[----:B------:R-:W-:Y:S01]  /*d8b0*/  @!P2 STG.E.U8 desc[UR16][R28.64+0x9], R157 ;  /* 0x0000099d1c00a986 */ /* 0x000fe2000c101110 */
[----:B------:R-:W-:Y:S01]  /*d8c0*/  ISETP.LT.OR P2, PT, R41, 0x12, !P1 ;  /* 0x000000122900780c */ /* 0x000fe20004f41670 */
[----:B------:R-:W-:-:S02]  /*d8d0*/  FMUL R4, R4, UR20 ;  /* 0x0000001404047c20 */ /* 0x000fc40008400000 */
[----:B------:R0:W-:Y:S01]  /*d8e0*/  @!P3 STG.E.U8 desc[UR16][R28.64+0x8], R25 ;  /* 0x000008191c00b986 */ /* 0x0001e2000c101110 */
[----:B------:R-:W-:-:S03]  /*d8f0*/  ISETP.LT.OR P3, PT, R41, 0x11, !P1 ;  /* 0x000000112900780c */ /* 0x000fc60004f61670 */
[----:B------:R1:W-:Y:S01]  /*d900*/  @!P5 STG.E.U8 desc[UR16][R30.64+0x8], R27 ;  /* 0x0000081b1e00d986 */ /* 0x0003e2000c101110 */
[----:B------:R-:W-:-:S03]  /*d910*/  ISETP.LT.OR P5, PT, R41, 0x11, !P0 ;  /* 0x000000112900780c */ /* 0x000fc600047a1670 */
[----:B------:R-:W-:Y:S01]  /*d920*/  @!P6 STG.E.U8 desc[UR16][R30.64+0x9], R155 ;  /* 0x0000099b1e00e986 */ /* 0x000fe2000c101110 */
[----:B------:R-:W-:-:S03]  /*d930*/  ISETP.LT.OR P6, PT, R41, 0x12, !P0 ;  /* 0x000000122900780c */ /* 0x000fc600047c1670 */
[----:B------:R-:W-:Y:S01]  /*d940*/  @!P2 STG.E.U8 desc[UR16][R28.64+0x11], R153 ;  /* 0x000011991c00a986 */ /* 0x000fe2000c101110 */
[----:B------:R-:W-:Y:S02]  /*d950*/  ISETP.LT.OR P2, PT, R41, 0x1a, !P1 ;  /* 0x0000001a2900780c */ /* 0x000fe40004f41670 */
[----:B0-----:R-:W-:Y:S01]  /*d960*/  F2FP.SATFINITE.E4M3.F32.PACK_AB_MERGE_C R25, RZ, R154, RZ ;  /* 0x0000009aff19723e */ /* 0x001fe200048070ff */
[----:B------:R-:W2:Y:S01]  /*d970*/  LDL.LU R220, [R1+0x18] ;  /* 0x0000180001dc7983 */ /* 0x000ea20000300800 */
[----:B-1----:R-:W-:-:S03]  /*d980*/  F2FP.SATFINITE.E4M3.F32.PACK_AB_MERGE_C R27, RZ, R20, RZ ;  /* 0x00000014ff1b723e */ /* 0x002fc600048070ff */
[----:B------:R0:W-:Y:S01]  /*d990*/  @!P3 STG.E.U8 desc[UR16][R28.64+0x10], R25 ;  /* 0x000010191c00b986 */ /* 0x0001e2000c101110 */
[----:B------:R-:W-:-:S03]  /*d9a0*/  ISETP.LT.OR P3, PT, R41, 0x19, !P1 ;  /* 0x000000192900780c */ /* 0x000fc60004f61670 */
[----:B------:R-:W-:Y:S01]  /*d9b0*/  @!P5 STG.E.U8 desc[UR16][R30.64+0x10], R33 ;  /* 0x000010211e00d986 */ /* 0x000fe2000c101110 */
[----:B------:R-:W-:-:S03]  /*d9c0*/  ISETP.LT.OR P5, PT, R41, 0x19, !P0 ;  /* 0x000000192900780c */ /* 0x000fc600047a1670 */
[----:B------:R1:W-:Y:S01]  /*d9d0*/  @!P6 STG.E.U8 desc[UR16][R30.64+0x11], R23 ;  /* 0x000011171e00e986 */ /* 0x0003e2000c101110 */
[----:B------:R-:W-:-:S03]  /*d9e0*/  ISETP.LT.OR P6, PT, R41, 0x1a, !P0 ;  /* 0x0000001a2900780c */ /* 0x000fc600047c1670 */
[----:B------:R4:W-:Y:S01]  /*d9f0*/  @!P2 STG.E.U8 desc[UR16][R28.64+0x19], R21 ;  /* 0x000019151c00a986 */ /* 0x0009e2000c101110 */
[C---:B------:R-:W-:Y:S02]  /*da00*/  ISETP.LT.OR P2, PT, R41.reuse, 0x22, !P1 ;  /* 0x000000222900780c */ /* 0x040fe40004f41670 */
[----:B0-----:R-:W-:Y:S01]  /*da10*/  F2FP.SATFINITE.E4M3.F32.PACK_AB_MERGE_C R25, RZ, R22, RZ ;  /* 0x00000016ff19723e */ /* 0x001fe200048070ff */
[----:B------:R-:W2:Y:S04]  /*da20*/  LDL.LU R222, [R1+0x1c] ;  /* 0x00001c0001de7983 */ /* 0x000ea80000300800 */
[----:B------:R-:W-:Y:S01]  /*da30*/  @!P3 STG.E.U8 desc[UR16][R28.64+0x18], R25 ;  /* 0x000018191c00b986 */ /* 0x000fe2000c101110 */
[C---:B------:R-:W-:Y:S02]  /*da40*/  ISETP.LT.OR P3, PT, R41.reuse, 0x21, !P1 ;  /* 0x000000212900780c */ /* 0x040fe40004f61670 */
[----:B-1----:R-:W-:Y:S01]  /*da50*/  F2FP.SATFINITE.E4M3.F32.PACK_AB_MERGE_C R23, RZ, R18, RZ ;  /* 0x00000012ff17723e */ /* 0x002fe200048070ff */
[----:B------:R-:W-:Y:S01]  /*da60*/  @!P5 STG.E.U8 desc[UR16][R30.64+0x18], R27 ;  /* 0x0000181b1e00d986 */ /* 0x000fe2000c101110 */
[----:B------:R-:W-:-:S02]  /*da70*/  ISETP.LT.OR P5, PT, R41, 0x21, !P0 ;  /* 0x000000212900780c */ /* 0x000fc400047a1670 */
[----:B----4-:R-:W-:Y:S01]  /*da80*/  F2FP.SATFINITE.E4M3.F32.PACK_AB_MERGE_C R21, RZ, R16, RZ ;  /* 0x00000010ff15723e */ /* 0x010fe200048070ff */
[----:B------:R0:W-:Y:S01]  /*da90*/  @!P6 STG.E.U8 desc[UR16][R30.64+0x19], R19 ;  /* 0x000019131e00e986 */ /* 0x0001e2000c101110 */
[----:B------:R-:W-:-:S03]  /*daa0*/  ISETP.LT.OR P6, PT, R41, 0x22, !P0 ;  /* 0x000000222900780c */ /* 0x000fc600047c1670 */
[----:B------:R1:W-:Y:S01]  /*dab0*/  @!P2 STG.E.U8 desc[UR16][R28.64+0x21], R17 ;  /* 0x000021111c00a986 */ /* 0x0003e2000c101110 */
[----:B------:R-:W-:-:S03]  /*dac0*/  ISETP.LT.OR P2, PT, R41, 0x2a, !P1 ;  /* 0x0000002a2900780c */ /* 0x000fc60004f41670 */
[----:B------:R-:W-:Y:S01]  /*dad0*/  @!P3 STG.E.U8 desc[UR16][R28.64+0x20], R23 ;  /* 0x000020171c00b986 */ /* 0x000fe2000c101110 */
[----:B------:R-:W-:-:S03]  /*dae0*/  ISETP.LT.OR P3, PT, R41, 0x29, !P1 ;  /* 0x000000292900780c */ /* 0x000fc60004f61670 */
[----:B------:R-:W-:Y:S01]  /*daf0*/  @!P5 STG.E.U8 desc[UR16][R30.64+0x20], R21 ;  /* 0x000020151e00d986 */ /* 0x000fe2000c101110 */
[C---:B------:R-:W-:Y:S02]  /*db00*/  ISETP.LT.OR P5, PT, R41.reuse, 0x29, !P0 ;  /* 0x000000292900780c */ /* 0x040fe400047a1670 */
[----:B0-----:R-:W-:Y:S01]  /*db10*/  F2FP.SATFINITE.E4M3.F32.PACK_AB_MERGE_C R19, RZ, R14, RZ ;  /* 0x0000000eff13723e */ /* 0x001fe200048070ff */
[----:B------:R0:W-:Y:S01]  /*db20*/  @!P6 STG.E.U8 desc[UR16][R30.64+0x21], R15 ;  /* 0x0000210f1e00e986 */ /* 0x0001e2000c101110 */
[C---:B------:R-:W-:Y:S02]  /*db30*/  ISETP.LT.OR P6, PT, R41.reuse, 0x2a, !P0 ;  /* 0x0000002a2900780c */ /* 0x040fe400047c1670 */
[----:B-1----:R-:W-:Y:S01]  /*db40*/  F2FP.SATFINITE.E4M3.F32.PACK_AB_MERGE_C R17, RZ, R12, RZ ;  /* 0x0000000cff11723e */ /* 0x002fe200048070ff */
        /* <DEDUP_REMOVED lines=15> */
[----:B0-----:R-:W-:Y:S02]  /*dc40*/  F2FP.SATFINITE.E4M3.F32.PACK_AB_MERGE_C R11, RZ, R6, RZ ;  /* 0x00000006ff0b723e */ /* 0x001fe400048070ff */
[C---:B------:R-:W-:Y:S01]  /*dc50*/  ISETP.LT.OR P5, PT, R41.reuse, 0x39, !P0 ;  /* 0x000000392900780c */ /* 0x040fe200047a1670 */
[----:B------:R0:W-:Y:S01]  /*dc60*/  @!P6 STG.E.U8 desc[UR16][R30.64+0x31], R7 ;  /* 0x000031071e00e986 */ /* 0x0001e2000c101110 */
[----:B-1----:R-:W-:Y:S02]  /*dc70*/  F2FP.SATFINITE.E4M3.F32.PACK_AB_MERGE_C R9, RZ, R4, RZ ;  /* 0x00000004ff09723e */ /* 0x002fe400048070ff */
[----:B------:R-:W-:Y:S01]  /*dc80*/  ISETP.LT.OR P6, PT, R41, 0x3a, !P0 ;  /* 0x0000003a2900780c */ /* 0x000fe200047c1670 */
[----:B------:R1:W-:Y:S04]  /*dc90*/  @!P2 STG.E.U8 desc[UR16][R28.64+0x39], R5 ;  /* 0x000039051c00a986 */ /* 0x0003e8000c101110 */
[----:B------:R4:W-:Y:S01]  /*dca0*/  @!P3 STG.E.U8 desc[UR16][R28.64+0x38], R11 ;  /* 0x0000380b1c00b986 */ /* 0x0009e2000c101110 */
[----:B------:R-:W-:Y:S01]  /*dcb0*/  FMUL R4, R227, UR20 ;  /* 0x00000014e3047c20 */ /* 0x000fe20008400000 */
[----:B------:R-:W-:-:S02]  /*dcc0*/  ISETP.LT.OR P3, PT, R41, 0x41, !P1 ;  /* 0x000000412900780c */ /* 0x000fc40004f61670 */
[----:B0-----:R-:W-:Y:S02]  /*dcd0*/  F2FP.SATFINITE.E4M3.F32.PACK_AB_MERGE_C R7, RZ, R3, RZ ;  /* 0x00000003ff07723e */ /* 0x001fe400048070ff */
[----:B-1----:R-:W-:Y:S01]  /*dce0*/  F2FP.SATFINITE.E4M3.F32.PACK_AB_MERGE_C R5, RZ, R0, RZ ;  /* 0x00000000ff05723e */ /* 0x002fe200048070ff */
[----:B------:R-:W-:Y:S01]  /*dcf0*/  FMUL R0, R223, UR20 ;  /* 0x00000014df007c20 */ /* 0x000fe20008400000 */
[----:B------:R-:W-:Y:S01]  /*dd00*/  ISETP.LT.OR P2, PT, R41, 0x42, !P1 ;  /* 0x000000422900780c */ /* 0x000fe20004f41670 */
[----:B------:R-:W2:Y:S01]  /*dd10*/  LDL.LU R223, [R1+0x20] ;  /* 0x0000200001df7983 */ /* 0x000ea20000300800 */
[----:B----4-:R-:W-:Y:S02]  /*dd20*/  F2FP.SATFINITE.E4M3.F32.PACK_AB_MERGE_C R11, RZ, R2, RZ ;  /* 0x00000002ff0b723e */ /* 0x010fe400048070ff */
[----:B------:R-:W-:Y:S01]  /*dd30*/  F2FP.SATFINITE.E4M3.F32.PACK_AB_MERGE_C R13, RZ, R0, RZ ;  /* 0x00000000ff0d723e */ /* 0x000fe200048070ff */
[----:B---3--:R-:W-:Y:S01]  /*dd40*/  FMUL R0, R225, UR20 ;  /* 0x00000014e1007c20 */ /* 0x008fe20008400000 */
[----:B------:R-:W-:Y:S01]  /*dd50*/  FMUL R2, R224, UR20 ;  /* 0x00000014e0027c20 */ /* 0x000fe20008400000 */
[----:B------:R-:W3:Y:S04]  /*dd60*/  LDL.LU R225, [R1+0x24] ;  /* 0x0000240001e17983 */ /* 0x000ee80000300800 */
[----:B------:R-:W4:Y:S01]  /*dd70*/  LDL.LU R224, [R1+0x28] ;  /* 0x0000280001e07983 */ /* 0x000f220000300800 */
[----:B------:R-:W-:-:S03]  /*dd80*/  FMUL R3, R226, UR20 ;  /* 0x00000014e2037c20 */ /* 0x000fc60008400000 */
[----:B------:R-:W4:Y:S04]  /*dd90*/  LDL.LU R226, [R1+0x2c] ;  /* 0x00002c0001e27983 */ /* 0x000f280000300800 */
[----:B------:R-:W4:Y:S04]  /*dda0*/  LDL.LU R227, [R1+0x30] ;  /* 0x0000300001e37983 */ /* 0x000f280000300800 */
[----:B------:R-:W-:Y:S01]  /*ddb0*/  @!P5 STG.E.U8 desc[UR16][R30.64+0x38], R9 ;  /* 0x000038091e00d986 */ /* 0x000fe2000c101110 */
[----:B------:R-:W-:-:S03]  /*ddc0*/  ISETP.LT.OR P5, PT, R41, 0x41, !P0 ;  /* 0x000000412900780c */ /* 0x000fc600047a1670 */
[----:B------:R0:W-:Y:S01]  /*ddd0*/  @!P6 STG.E.U8 desc[UR16][R30.64+0x39], R7 ;  /* 0x000039071e00e986 */ /* 0x0001e2000c101110 */
[----:B------:R-:W-:-:S03]  /*dde0*/  ISETP.LT.OR P6, PT, R41, 0x42, !P0 ;  /* 0x000000422900780c */ /* 0x000fc600047c1670 */
[----:B------:R-:W-:Y:S01]  /*ddf0*/  @!P3 STG.E.U8 desc[UR16][R28.64+0x40], R11 ;  /* 0x0000400b1c00b986 */ /* 0x000fe2000c101110 */
[----:B------:R-:W-:-:S03]  /*de00*/  ISETP.LT.OR P3, PT, R41, 0x49, !P1 ;  /* 0x000000492900780c */ /* 0x000fc60004f61670 */
[----:B------:R1:W-:Y:S01]  /*de10*/  @!P2 STG.E.U8 desc[UR16][R28.64+0x41], R5 ;  /* 0x000041051c00a986 */ /* 0x0003e2000c101110 */
[----:B0-----:R-:W-:-:S03]  /*de20*/  F2FP.SATFINITE.E4M3.F32.PACK_AB_MERGE_C R7, RZ, R0, RZ ;  /* 0x00000000ff07723e */ /* 0x001fc600048070ff */
[----:B------:R-:W-:Y:S01]  /*de30*/  @!P5 STG.E.U8 desc[UR16][R30.64+0x40], R13 ;  /* 0x0000400d1e00d986 */ /* 0x000fe2000c101110 */
[C---:B------:R-:W-:Y:S02]  /*de40*/  ISETP.LT.OR P2, PT, R41.reuse, 0x4a, !P1 ;  /* 0x0000004a2900780c */ /* 0x040fe40004f41670 */
[----:B-1----:R-:W-:Y:S01]  /*de50*/  F2FP.SATFINITE.E4M3.F32.PACK_AB_MERGE_C R5, RZ, R2, RZ ;  /* 0x00000002ff05723e */ /* 0x002fe200048070ff */
[----:B------:R0:W-:Y:S01]  /*de60*/  @!P6 STG.E.U8 desc[UR16][R30.64+0x41], R7 ;  /* 0x000041071e00e986 */ /* 0x0001e2000c101110 */
[C---:B------:R-:W-:Y:S02]  /*de70*/  ISETP.LT.OR P5, PT, R41.reuse, 0x49, !P0 ;  /* 0x000000492900780c */ /* 0x040fe400047a1670 */
[C---:B------:R-:W-:Y:S01]  /*de80*/  ISETP.LT.OR P6, PT, R41.reuse, 0x4a, !P0 ;  /* 0x0000004a2900780c */ /* 0x040fe200047c1670 */
[----:B------:R1:W-:Y:S01]  /*de90*/  @!P3 STG.E.U8 desc[UR16][R28.64+0x48], R5 ;  /* 0x000048051c00b986 */ /* 0x0003e2000c101110 */
[----:B------:R-:W-:Y:S02]  /*dea0*/  ISETP.LT.OR P3, PT, R41, 0x51, !P1 ;  /* 0x000000512900780c */ /* 0x000fe40004f61670 */
[----:B------:R-:W-:-:S02]  /*deb0*/  F2FP.SATFINITE.E4M3.F32.PACK_AB_MERGE_C R9, RZ, R3, RZ ;  /* 0x00000003ff09723e */ /* 0x000fc400048070ff */
[----:B------:R-:W-:-:S03]  /*dec0*/  F2FP.SATFINITE.E4M3.F32.PACK_AB_MERGE_C R11, RZ, R4, RZ ;  /* 0x00000004ff0b723e */ /* 0x000fc600048070ff */
[----:B------:R1:W-:Y:S04]  /*ded0*/  @!P2 STG.E.U8 desc[UR16][R28.64+0x49], R9 ;  /* 0x000049091c00a986 */ /* 0x0003e8000c101110 */
[----:B------:R-:W-:Y:S01]  /*dee0*/  @!P5 STG.E.U8 desc[UR16][R30.64+0x48], R11 ;  /* 0x0000480b1e00d986 */ /* 0x000fe2000c101110 */
[----:B------:R-:W-:-:S03]  /*def0*/  FMUL R0, R221, UR20 ;  /* 0x00000014dd007c20 */ /* 0x000fc60008400000 */
[----:B------:R-:W4:Y:S02]  /*df00*/  LDL.LU R221, [R1+0x34] ;  /* 0x0000340001dd7983 */ /* 0x000f240000300800 */
[----:B0-----:R-:W-:-:S05]  /*df10*/  F2FP.SATFINITE.E4M3.F32.PACK_AB_MERGE_C R7, RZ, R0, RZ ;  /* 0x00000000ff07723e */ /* 0x001fca00048070ff */
[----:B------:R-:W-:Y:S01]  /*df20*/  @!P6 STG.E.U8 desc[UR16][R30.64+0x49], R7 ;  /* 0x000049071e00e986 */ /* 0x000fe2000c101110 */
[----:B--2---:R-:W-:-:S03]  /*df30*/  FMUL R2, R220, UR20 ;  /* 0x00000014dc027c20 */ /* 0x004fc60008400000 */
[----:B------:R-:W2:Y:S02]  /*df40*/  LDL.LU R220, [R1+0x38] ;  /* 0x0000380001dc7983 */ /* 0x000ea40000300800 */
[----:B-1----:R-:W-:-:S05]  /*df50*/  F2FP.SATFINITE.E4M3.F32.PACK_AB_MERGE_C R5, RZ, R2, RZ ;  /* 0x00000002ff05723e */ /* 0x002fca00048070ff */
[----:B------:R0:W-:Y:S01]  /*df60*/  @!P3 STG.E.U8 desc[UR16][R28.64+0x50], R5 ;  /* 0x000050051c00b986 */ /* 0x0001e2000c101110 */
[----:B------:R-:W-:-:S03]  /*df70*/  FMUL R3, R222, UR20 ;  /* 0x00000014de037c20 */ /* 0x000fc60008400000 */
[----:B------:R-:W2:Y:S02]  /*df80*/  LDL.LU R222, [R1+0x3c] ;  /* 0x00003c0001de7983 */ /* 0x000ea40000300800 */
[----:B------:R-:W-:Y:S01]  /*df90*/  F2FP.SATFINITE.E4M3.F32.PACK_AB_MERGE_C R9, RZ, R3, RZ ;  /* 0x00000003ff09723e */ /* 0x000fe200048070ff */
[----:B------:R-:W-:Y:S02]  /*dfa0*/  FMUL R0, R223, UR20 ;  /* 0x00000014df007c20 */ /* 0x000fe40008400000 */
[----:B------:R-:W2:Y:S03]  /*dfb0*/  LDL.LU R223, [R1+0x40] ;  /* 0x0000400001df7983 */ /* 0x000ea60000300800 */
[----:B------:R-:W-:Y:S01]  /*dfc0*/  F2FP.SATFINITE.E4M3.F32.PACK_AB_MERGE_C R13, RZ, R0, RZ ;  /* 0x00000000ff0d723e */ /* 0x000fe200048070ff */
[----:B---3--:R-:W-:Y:S02]  /*dfd0*/  FMUL R2, R225, UR20 ;  /* 0x00000014e1027c20 */ /* 0x008fe40008400000 */
[----:B------:R-:W3:Y:S01]  /*dfe0*/  LDL.LU R225, [R1+0x44] ;  /* 0x0000440001e17983 */ /* 0x000ee20000300800 */
[----:B----4-:R-:W-:-:S03]  /*dff0*/  FMUL R0, R224, UR20 ;  /* 0x00000014e0007c20 */ /* 0x010fc60008400000 */
[----:B------:R-:W4:Y:S01]  /*e000*/  LDL.LU R224, [R1+0x48] ;  /* 0x0000480001e07983 */ /* 0x000f220000300800 */
[----:B------:R-:W-:Y:S01]  /*e010*/  FMUL R3, R226, UR20 ;  /* 0x00000014e2037c20 */ /* 0x000fe20008400000 */
[----:B0-----:R-:W-:Y:S02]  /*e020*/  F2FP.SATFINITE.E4M3.F32.PACK_AB_MERGE_C R5, RZ, R0, RZ ;  /* 0x00000000ff05723e */ /* 0x001fe400048070ff */
[----:B------:R-:W4:Y:S01]  /*e030*/  LDL.LU R226, [R1+0x4c] ;  /* 0x00004c0001e27983 */ /* 0x000f220000300800 */
[----:B------:R-:W-:-:S03]  /*e040*/  FMUL R0, R227, UR20 ;  /* 0x00000014e3007c20 */ /* 0x000fc60008400000 */
[----:B------:R-:W4:Y:S01]  /*e050*/  LDL.LU R227, [R1+0x50] ;  /* 0x0000500001e37983 */ /* 0x000f220000300800 */
[C---:B------:R-:W-:Y:S02]  /*e060*/  ISETP.LT.OR P2, PT, R41.reuse, 0x52, !P1 ;  /* 0x000000522900780c */ /* 0x040fe40004f41670 */
[C---:B------:R-:W-:Y:S01]  /*e070*/  ISETP.LT.OR P6, PT, R41.reuse, 0x52, !P0 ;  /* 0x000000522900780c */ /* 0x040fe200047c1670 */
[----:B------:R-:W4:Y:S01]  /*e080*/  LDL.LU R219, [R1+0x54] ;  /* 0x0000540001db7983 */ /* 0x000f220000300800 */
[C---:B------:R-:W-:Y:S02]  /*e090*/  ISETP.LT.OR P5, PT, R41.reuse, 0x51, !P0 ;  /* 0x000000512900780c */ /* 0x040fe400047a1670 */
[----:B------:R-:W-:Y:S02]  /*e0a0*/  ISETP.LT.OR P3, PT, R41, 0x59, !P1 ;  /* 0x000000592900780c */ /* 0x000fe40004f61670 */
[----:B------:R-:W-:Y:S02]  /*e0b0*/  F2FP.SATFINITE.E4M3.F32.PACK_AB_MERGE_C R7, RZ, R2, RZ ;  /* 0x00000002ff07723e */ /* 0x000fe400048070ff */
[----:B------:R-:W-:-:S03]  /*e0c0*/  F2FP.SATFINITE.E4M3.F32.PACK_AB_MERGE_C R11, RZ, R0, RZ ;  /* 0x00000000ff0b723e */ /* 0x000fc600048070ff */
[----:B------:R0:W-:Y:S01]  /*e0d0*/  @!P2 STG.E.U8 desc[UR16][R28.64+0x51], R9 ;  /* 0x000051091c00a986 */ /* 0x0001e2000c101110 */
[----:B------:R-:W-:-:S03]  /*e0e0*/  ISETP.LT.OR P2, PT, R41, 0x5a, !P1 ;  /* 0x0000005a2900780c */ /* 0x000fc60004f41670 */
[----:B------:R-:W-:Y:S01]  /*e0f0*/  @!P6 STG.E.U8 desc[UR16][R30.64+0x51], R7 ;  /* 0x000051071e00e986 */ /* 0x000fe2000c101110 */
[----:B------:R-:W-:-:S03]  /*e100*/  ISETP.LT.OR P6, PT, R41, 0x5a, !P0 ;  /* 0x0000005a2900780c */ /* 0x000fc600047c1670 */
[----:B------:R-:W-:Y:S01]  /*e110*/  @!P5 STG.E.U8 desc[UR16][R30.64+0x50], R13 ;  /* 0x0000500d1e00d986 */ /* 0x000fe2000c101110 */
[----:B0-----:R-:W-:-:S03]  /*e120*/  F2FP.SATFINITE.E4M3.F32.PACK_AB_MERGE_C R9, RZ, R3, RZ ;  /* 0x00000003ff09723e */ /* 0x001fc600048070ff */
[----:B------:R0:W-:Y:S04]  /*e130*/  @!P3 STG.E.U8 desc[UR16][R28.64+0x58], R5 ;  /* 0x000058051c00b986 */ /* 0x0001e8000c101110 */
[----:B------:R1:W-:Y:S01]  /*e140*/  @!P2 STG.E.U8 desc[UR16][R28.64+0x59], R9 ;  /* 0x000059091c00a986 */ /* 0x0003e2000c101110 */
[----:B------:R-:W-:-:S03]  /*e150*/  FMUL R0, R221, UR20 ;  /* 0x00000014dd007c20 */ /* 0x000fc60008400000 */
[----:B------:R-:W4:Y:S02]  /*e160*/  LDL.LU R221, [R1+0x58] ;  /* 0x0000580001dd7983 */ /* 0x000f240000300800 */
[----:B0-----:R-:W-:-:S05]  /*e170*/  F2FP.SATFINITE.E4M3.F32.PACK_AB_MERGE_C R5, RZ, R0, RZ ;  /* 0x00000000ff05723e */ /* 0x001fca00048070ff */
[----:B------:R0:W-:Y:S01]  /*e180*/  @!P6 STG.E.U8 desc[UR16][R30.64+0x59], R5 ;  /* 0x000059051e00e986 */ /* 0x0001e2000c101110 */
[----:B--2---:R-:W-:-:S03]  /*e190*/  FMUL R2, R220, UR20 ;  /* 0x00000014dc027c20 */ /* 0x004fc60008400000 */
[----:B------:R-:W2:Y:S02]  /*e1a0*/  LDL.LU R220, [R1+0x5c] ;  /* 0x00005c0001dc7983 */ /* 0x000ea40000300800 */
[----:B------:R-:W-:Y:S01]  /*e1b0*/  F2FP.SATFINITE.E4M3.F32.PACK_AB_MERGE_C R7, RZ, R2, RZ ;  /* 0x00000002ff07723e */ /* 0x000fe200048070ff */
[----:B------:R-:W-:Y:S02]  /*e1c0*/  FMUL R3, R222, UR20 ;  /* 0x00000014de037c20 */ /* 0x000fe40008400000 */
[----:B------:R-:W2:Y:S03]  /*e1d0*/  LDL.LU R222, [R1+0x60] ;  /* 0x0000600001de7983 */ /* 0x000ea60000300800 */
[----:B-1----:R-:W-:Y:S01]  /*e1e0*/  F2FP.SATFINITE.E4M3.F32.PACK_AB_MERGE_C R9, RZ, R3, RZ ;  /* 0x00000003ff09723e */ /* 0x002fe200048070ff */
[----:B------:R-:W-:Y:S02]  /*e1f0*/  FMUL R4, R223, UR20 ;  /* 0x00000014df047c20 */ /* 0x000fe40008400000 */
[----:B------:R-:W2:Y:S01]  /*e200*/  LDL.LU R223, [R1+0x64] ;  /* 0x0000640001df7983 */ /* 0x000ea20000300800 */
[----:B---3--:R-:W-:-:S03]  /*e210*/  FMUL R0, R225, UR20 ;  /* 0x00000014e1007c20 */ /* 0x008fc60008400000 */
[----:B------:R-:W3:Y:S01]  /*e220*/  LDL.LU R225, [R1+0x68] ;  /* 0x0000680001e17983 */ /* 0x000ee20000300800 */
[----:B----4-:R-:W-:Y:S01]  /*e230*/  FMUL R2, R224, UR20 ;  /* 0x00000014e0027c20 */ /* 0x010fe20008400000 */
[----:B0-----:R-:W-:Y:S02]  /*e240*/  F2FP.SATFINITE.E4M3.F32.PACK_AB_MERGE_C R5, RZ, R0, RZ ;  /* 0x00000000ff05723e */ /* 0x001fe400048070ff */
[----:B------:R-:W4:Y:S01]  /*e250*/  LDL.LU R224, [R1+0x6c] ;  /* 0x00006c0001e07983 */ /* 0x000f220000300800 */
[----:B------:R-:W-:-:S03]  /*e260*/  FMUL R3, R226, UR20 ;  /* 0x00000014e2037c20 */ /* 0x000fc60008400000 */
[----:B------:R-:W4:Y:S01]  /*e270*/  LDL.LU R226, [R1+0x70] ;  /* 0x0000700001e27983 */ /* 0x000f220000300800 */
[----:B------:R-:W-:-:S03]  /*e280*/  FMUL R0, R227, UR20 ;  /* 0x00000014e3007c20 */ /* 0x000fc60008400000 */
[----:B------:R-:W4:Y:S01]  /*e290*/  LDL.LU R227, [R1+0x74] ;  /* 0x0000740001e37983 */ /* 0x000f220000300800 */
[C---:B------:R-:W-:Y:S02]  /*e2a0*/  ISETP.LT.OR P5, PT, R41.reuse, 0x59, !P0 ;  /* 0x000000592900780c */ /* 0x040fe400047a1670 */
[C---:B------:R-:W-:Y:S02]  /*e2b0*/  ISETP.LT.OR P2, PT, R41.reuse, 0x62, !P1 ;  /* 0x000000622900780c */ /* 0x040fe40004f41670 */
[C---:B------:R-:W-:Y:S02]  /*e2c0*/  ISETP.LT.OR P3, PT, R41.reuse, 0x61, !P1 ;  /* 0x000000612900780c */ /* 0x040fe40004f61670 */
[----:B------:R-:W-:-:S07]  /*e2d0*/  ISETP.LT.OR P6, PT, R41, 0x62, !P0 ;  /* 0x000000622900780c */ /* 0x000fce00047c1670 */
[----:B------:R-:W-:Y:S01]  /*e2e0*/  @!P5 STG.E.U8 desc[UR16][R30.64+0x58], R11 ;  /* 0x0000580b1e00d986 */ /* 0x000fe2000c101110 */
[----:B------:R-:W-:-:S03]  /*e2f0*/  ISETP.LT.OR P5, PT, R41, 0x61, !P0 ;  /* 0x000000612900780c */ /* 0x000fc600047a1670 */
[----:B------:R0:W-:Y:S01]  /*e300*/  @!P2 STG.E.U8 desc[UR16][R28.64+0x61], R9 ;  /* 0x000061091c00a986 */ /* 0x0001e2000c101110 */
[----:B------:R-:W-:-:S03]  /*e310*/  ISETP.LT.OR P2, PT, R41, 0x6a, !P1 ;  /* 0x0000006a2900780c */ /* 0x000fc60004f41670 */
[----:B------:R1:W-:Y:S01]  /*e320*/  @!P3 STG.E.U8 desc[UR16][R28.64+0x60], R7 ;  /* 0x000060071c00b986 */ /* 0x0003e2000c101110 */
[----:B------:R-:W-:Y:S02]  /*e330*/  ISETP.LT.OR P3, PT, R41, 0x69, !P1 ;  /* 0x000000692900780c */ /* 0x000fe40004f61670 */
[----:B------:R-:W-:Y:S01]  /*e340*/  F2FP.SATFINITE.E4M3.F32.PACK_AB_MERGE_C R13, RZ, R4, RZ ;  /* 0x00000004ff0d723e */ /* 0x000fe200048070ff */
[----:B------:R1:W-:Y:S01]  /*e350*/  @!P6 STG.E.U8 desc[UR16][R30.64+0x61], R5 ;  /* 0x000061051e00e986 */ /* 0x0003e2000c101110 */
[----:B0-----:R-:W-:-:S03]  /*e360*/  F2FP.SATFINITE.E4M3.F32.PACK_AB_MERGE_C R9, RZ, R3, RZ ;  /* 0x00000003ff09723e */ /* 0x001fc600048070ff */
[----:B------:R-:W-:Y:S01]  /*e370*/  @!P5 STG.E.U8 desc[UR16][R30.64+0x60], R13 ;  /* 0x0000600d1e00d986 */ /* 0x000fe2000c101110 */
[----:B-1----:R-:W-:-:S03]  /*e380*/  F2FP.SATFINITE.E4M3.F32.PACK_AB_MERGE_C R7, RZ, R2, RZ ;  /* 0x00000002ff07723e */ /* 0x002fc600048070ff */
[----:B------:R-:W-:Y:S01]  /*e390*/  @!P2 STG.E.U8 desc[UR16][R28.64+0x69], R9 ;  /* 0x000069091c00a986 */ /* 0x000fe2000c101110 */
[C---:B------:R-:W-:Y:S02]  /*e3a0*/  ISETP.LT.OR P5, PT, R41.reuse, 0x69, !P0 ;  /* 0x000000692900780c */ /* 0x040fe400047a1670 */
[C---:B------:R-:W-:Y:S01]  /*e3b0*/  ISETP.LT.OR P6, PT, R41.reuse, 0x6a, !P0 ;  /* 0x0000006a2900780c */ /* 0x040fe200047c1670 */
[----:B------:R0:W-:Y:S01]  /*e3c0*/  @!P3 STG.E.U8 desc[UR16][R28.64+0x68], R7 ;  /* 0x000068071c00b986 */ /* 0x0001e2000c101110 */
[----:B------:R-:W-:Y:S01]  /*e3d0*/  ISETP.LT.OR P2, PT, R41, 0x72, !P1 ;  /* 0x000000722900780c */ /* 0x000fe20004f41670 */
[----:B------:R-:W-:Y:S01]  /*e3e0*/  FMUL R2, R219, UR20 ;  /* 0x00000014db027c20 */ /* 0x000fe20008400000 */
[----:B------:R-:W-:Y:S02]  /*e3f0*/  ISETP.LT.OR P3, PT, R41, 0x71, !P1 ;  /* 0x000000712900780c */ /* 0x000fe40004f61670 */
[----:B------:R-:W-:Y:S02]  /*e400*/  F2FP.SATFINITE.E4M3.F32.PACK_AB_MERGE_C R11, RZ, R0, RZ ;  /* 0x00000000ff0b723e */ /* 0x000fe400048070ff */
[----:B------:R-:W-:-:S03]  /*e410*/  F2FP.SATFINITE.E4M3.F32.PACK_AB_MERGE_C R5, RZ, R2, RZ ;  /* 0x00000002ff05723e */ /* 0x000fc600048070ff */
[----:B------:R-:W-:Y:S01]  /*e420*/  @!P5 STG.E.U8 desc[UR16][R30.64+0x68], R11 ;  /* 0x0000680b1e00d986 */ /* 0x000fe2000c101110 */
[----:B------:R-:W-:-:S03]  /*e430*/  ISETP.LT.OR P5, PT, R41, 0x71, !P0 ;  /* 0x000000712900780c */ /* 0x000fc600047a1670 */
[----:B------:R-:W-:Y:S01]  /*e440*/  @!P6 STG.E.U8 desc[UR16][R30.64+0x69], R5 ;  /* 0x000069051e00e986 */ /* 0x000fe2000c101110 */
[----:B------:R-:W-:Y:S01]  /*e450*/  ISETP.LT.OR P6, PT, R41, 0x72, !P0 ;  /* 0x000000722900780c */ /* 0x000fe200047c1670 */
[----:B------:R-:W-:-:S05]  /*e460*/  FMUL R0, R221, UR20 ;  /* 0x00000014dd007c20 */ /* 0x000fca0008400000 */
[----:B0-----:R-:W-:-:S05]  /*e470*/  F2FP.SATFINITE.E4M3.F32.PACK_AB_MERGE_C R7, RZ, R0, RZ ;  /* 0x00000000ff07723e */ /* 0x001fca00048070ff */
[----:B------:R0:W-:Y:S01]  /*e480*/  @!P3 STG.E.U8 desc[UR16][R28.64+0x70], R7 ;  /* 0x000070071c00b986 */ /* 0x0001e2000c101110 */
[C---:B------:R-:W-:Y:S02]  /*e490*/  ISETP.LT.OR P3, PT, R41.reuse, 0x79, !P0 ;  /* 0x000000792900780c */ /* 0x040fe40004761670 */
[----:B------:R-:W-:Y:S01]  /*e4a0*/  ISETP.LT.OR P0, PT, R41, 0x7a, !P0 ;  /* 0x0000007a2900780c */ /* 0x000fe20004701670 */
[----:B--2---:R-:W-:-:S05]  /*e4b0*/  FMUL R3, R220, UR20 ;  /* 0x00000014dc037c20 */ /* 0x004fca0008400000 */
[----:B------:R-:W-:-:S05]  /*e4c0*/  F2FP.SATFINITE.E4M3.F32.PACK_AB_MERGE_C R9, RZ, R3, RZ ;  /* 0x00000003ff09723e */ /* 0x000fca00048070ff */
[----:B------:R1:W-:Y:S01]  /*e4d0*/  @!P2 STG.E.U8 desc[UR16][R28.64+0x71], R9 ;  /* 0x000071091c00a986 */ /* 0x0003e2000c101110 */
[C---:B------:R-:W-:Y:S02]  /*e4e0*/  ISETP.LT.OR P2, PT, R41.reuse, 0x79, !P1 ;  /* 0x000000792900780c */ /* 0x040fe40004f41670 */
[----:B------:R-:W-:Y:S01]  /*e4f0*/  ISETP.LT.OR P1, PT, R41, 0x7a, !P1 ;  /* 0x0000007a2900780c */ /* 0x000fe20004f21670 */
[----:B------:R-:W-:-:S05]  /*e500*/  FMUL R0, R222, UR20 ;  /* 0x00000014de007c20 */ /* 0x000fca0008400000 */
[----:B------:R-:W-:-:S05]  /*e510*/  F2FP.SATFINITE.E4M3.F32.PACK_AB_MERGE_C R13, RZ, R0, RZ ;  /* 0x00000000ff0d723e */ /* 0x000fca00048070ff */
[----:B------:R2:W-:Y:S01]  /*e520*/  @!P5 STG.E.U8 desc[UR16][R30.64+0x70], R13 ;  /* 0x0000700d1e00d986 */ /* 0x0005e2000c101110 */
[----:B------:R-:W-:Y:S01]  /*e530*/  FMUL R0, R223, UR20 ;  /* 0x00000014df007c20 */ /* 0x000fe20008400000 */
[----:B---3--:R-:W-:Y:S01]  /*e540*/  FMUL R2, R225, UR20 ;  /* 0x00000014e1027c20 */ /* 0x008fe20008400000 */
[----:B----4-:R-:W-:-:S03]  /*e550*/  FMUL R3, R224, UR20 ;  /* 0x00000014e0037c20 */ /* 0x010fc60008400000 */
[----:B0-----:R-:W-:Y:S01]  /*e560*/  F2FP.SATFINITE.E4M3.F32.PACK_AB_MERGE_C R7, RZ, R0, RZ ;  /* 0x00000000ff07723e */ /* 0x001fe200048070ff */
[----:B------:R-:W-:Y:S01]  /*e570*/  FMUL R4, R226, UR20 ;  /* 0x00000014e2047c20 */ /* 0x000fe20008400000 */
[----:B------:R-:W-:Y:S01]  /*e580*/  FMUL R5, R227, UR20 ;  /* 0x00000014e3057c20 */ /* 0x000fe20008400000 */
[----:B-1----:R-:W-:Y:S02]  /*e590*/  F2FP.SATFINITE.E4M3.F32.PACK_AB_MERGE_C R9, RZ, R2, RZ ;  /* 0x00000002ff09723e */ /* 0x002fe400048070ff */
[----:B------:R-:W-:Y:S02]  /*e5a0*/  F2FP.SATFINITE.E4M3.F32.PACK_AB_MERGE_C R3, RZ, R3, RZ ;  /* 0x00000003ff03723e */ /* 0x000fe400048070ff */
[----:B------:R-:W-:Y:S02]  /*e5b0*/  F2FP.SATFINITE.E4M3.F32.PACK_AB_MERGE_C R11, RZ, R4, RZ ;  /* 0x00000004ff0b723e */ /* 0x000fe400048070ff */
[----:B------:R-:W-:Y:S01]  /*e5c0*/  F2FP.SATFINITE.E4M3.F32.PACK_AB_MERGE_C R5, RZ, R5, RZ ;  /* 0x00000005ff05723e */ /* 0x000fe200048070ff */
[----:B------:R2:W-:Y:S04]  /*e5d0*/  @!P6 STG.E.U8 desc[UR16][R30.64+0x71], R7 ;  /* 0x000071071e00e986 */ /* 0x0005e8000c101110 */
[----:B------:R2:W-:Y:S04]  /*e5e0*/  @!P2 STG.E.U8 desc[UR16][R28.64+0x78], R9 ;  /* 0x000078091c00a986 */ /* 0x0005e8000c101110 */
[----:B------:R2:W-:Y:S04]  /*e5f0*/  @!P1 STG.E.U8 desc[UR16][R28.64+0x79], R3 ;  /* 0x000079031c009986 */ /* 0x0005e8000c101110 */
[----:B------:R2:W-:Y:S04]  /*e600*/  @!P3 STG.E.U8 desc[UR16][R30.64+0x78], R11 ;  /* 0x0000780b1e00b986 */ /* 0x0005e8000c101110 */
[----:B------:R2:W-:Y:S02]  /*e610*/  @!P0 STG.E.U8 desc[UR16][R30.64+0x79], R5 ;  /* 0x000079051e008986 */ /* 0x0005e4000c101110 */
.L_x_295:
[----:B------:R-:W-:Y:S05]  /*e620*/  BSYNC B0 ;  /* 0x0000000000007941 */ /* 0x000fea0003800000 */
.L_x_37:
[----:B0-2---:R-:W2:Y:S04]  /*e630*/  LDL.LU R3, [R1+0x80] ;  /* 0x0000800001037983 */ /* 0x005ea80000300800 */
[----:B-----5:R-:W2:Y:S01]  /*e640*/  LDL.LU R2, [R1+0x84] ;  /* 0x0000840001027983 */ /* 0x020ea20000300800 */
[----:B------:R-:W-:Y:S01]  /*e650*/  ULDC UR6, c[0x0][0xc] ;  /* 0x0000030000067ab9 */ /* 0x000fe20000000800 */
[----:B------:R-:W-:Y:S01]  /*e660*/  ULDC UR7, c[0x0][0x10] ;  /* 0x0000040000077ab9 */ /* 0x000fe20000000800 */
[----:B------:R-:W2:Y:S01]  /*e670*/  LDC R5, c[0x0][0x14] ;  /* 0x00000500ff057b82 */ /* 0x000ea20000000800 */
[----:B------:R-:W-:Y:S01]  /*e680*/  UIMAD.WIDE.U32 UR6, UR6, UR7, URZ ;  /* 0x00000007060672a5 */ /* 0x000fe2000f8e003f */
[----:B------:R-:W-:Y:S01]  /*e690*/  PRMT R0, RZ, 0x7610, R0 ;  /* 0x00007610ff007816 */ /* 0x000fe20000000000 */
[----:B------:R-:W-:-:S04]  /*e6a0*/  UMOV UR22, 0xffffffff ;  /* 0xffffffff00167882 */ /* 0x000fc80000000000 */
[----:B--2---:R-:W-:-:S04]  /*e6b0*/  IMAD.WIDE.U32 R2, R5, UR6, R2 ;  /* 0x0000000605027c25 */ /* 0x004fc8000f8e0002 */
[----:B------:R-:W-:Y:S01]  /*e6c0*/  IMAD R5, R5, UR7, RZ ;  /* 0x0000000705057c24 */ /* 0x000fe2000f8e02ff */
[----:B------:R-:W-:Y:S01]  /*e6d0*/  ULDC.64 UR6, c[0x0][0x650] ;  /* 0x0001940000067ab9 */ /* 0x000fe20000000a00 */
[----:B------:R-:W-:Y:S01]  /*e6e0*/  IMAD.MOV.U32 R19, RZ, RZ, R2 ;  /* 0x000000ffff137224 */ /* 0x000fe200078e0002 */
[----:B------:R-:W-:Y:S01]  /*e6f0*/  ISETP.GE.U32.AND P0, PT, R2, UR6, PT ;  /* 0x0000000602007c0c */ /* 0x000fe2000bf06070 */
[----:B------:R-:W-:Y:S02]  /*e700*/  IMAD.IADD R22, R3, 0x1, R5 ;  /* 0x0000000103167824 */ /* 0x000fe400078e0205 */
[----:B------:R-:W-:-:S03]  /*e710*/  IMAD.MOV.U32 R2, RZ, RZ, -0x1 ;  /* 0xffffffffff027424 */ /* 0x000fc600078e00ff */
[----:B------:R0:W-:Y:S01]  /*e720*/  STL [R1+0x80], R22 ;  /* 0x0000801601007387 */ /* 0x0001e20000100800 */
[----:B------:R-:W-:-:S03]  /*e730*/  ISETP.GE.U32.AND.EX P0, PT, R22, UR7, PT, P0 ;  /* 0x0000000716007c0c */ /* 0x000fc6000bf06100 */
[----:B------:R0:W-:Y:S04]  /*e740*/  STL [R1+0x84], R19 ;  /* 0x0000841301007387 */ /* 0x0001e80000100800 */
[----:B------:R0:W-:Y:S06]  /*e750*/  STL [R1+0x88], R2 ;  /* 0x0000880201007387 */ /* 0x0001ec0000100800 */
[----:B------:R-:W-:Y:S05]  /*e760*/  @P0 BRA `(.L_x_296) ;  /* 0x00000004006c0947 */ /* 0x000fea0003800000 */
[----:B------:R-:W2:Y:S01]  /*e770*/  S2R R14, SR_CTAID.X ;  /* 0x00000000000e7919 */ /* 0x000ea20000002500 */
[----:B------:R-:W5:Y:S01]  /*e780*/  LDC.64 R8, c[0x0][0x628] ;  /* 0x00018a00ff087b82 */ /* 0x000f620000000a00 */
[----:B------:R-:W-:Y:S01]  /*e790*/  ULDC UR6, c[0x0][0x150] ;  /* 0x0000540000067ab9 */ /* 0x000fe20000000800 */
[----:B------:R-:W-:Y:S01]  /*e7a0*/  IMAD.MOV.U32 R6, RZ, RZ, R19 ;  /* 0x000000ffff067224 */ /* 0x000fe200078e0013 */
[----:B------:R-:W0:Y:S01]  /*e7b0*/  S2R R16, SR_CTAID.Y ;  /* 0x0000000000107919 */ /* 0x000e220000002600 */
[----:B------:R-:W-:-:S04]  /*e7c0*/  IMAD.MOV.U32 R7, RZ, RZ, R22 ;  /* 0x000000ffff077224 */ /* 0x000fc800078e0016 */
[----:B------:R-:W0:Y:S08]  /*e7d0*/  LDC R17, c[0x0][0x144] ;  /* 0x00005100ff117b82 */ /* 0x000e300000000800 */
[----:B------:R-:W0:Y:S08]  /*e7e0*/  LDC R10, c[0x0][0x630] ;  /* 0x00018c00ff0a7b82 */ /* 0x000e300000000800 */
[----:B------:R-:W0:Y:S01]  /*e7f0*/  LDC.64 R12, c[0x0][0x620] ;  /* 0x00018800ff0c7b82 */ /* 0x000e220000000a00 */
[----:B-----5:R-:W-:-:S04]  /*e800*/  ISETP.NE.U32.AND P0, PT, R8, RZ, PT ;  /* 0x000000ff0800720c */ /* 0x020fc80003f05070 */
[----:B------:R-:W-:Y:S02]  /*e810*/  ISETP.NE.AND.EX P0, PT, R9, RZ, PT, P0 ;  /* 0x000000ff0900720c */ /* 0x000fe40003f05300 */
[----:B--2---:R-:W-:-:S05]  /*e820*/  I2FP.F32.U32 R0, R14 ;  /* 0x0000000e00007245 */ /* 0x004fca0000201000 */
[----:B------:R-:W-:-:S04]  /*e830*/  FMUL R0, R0, UR6 ;  /* 0x0000000600007c20 */ /* 0x000fc80008400000 */
[----:B------:R2:W0:Y:S02]  /*e840*/  F2I.U32.TRUNC.NTZ R15, R0 ;  /* 0x00000000000f7305 */ /* 0x000424000020f000 */
[----:B------:R-:W-:Y:S05]  /*e850*/  @!P0 BRA `(.L_x_297) ;  /* 0x0000000000288947 */ /* 0x000fea0003800000 */
[----:B--2---:R-:W2:Y:S02]  /*e860*/  LDC R0, c[0x0][0x634] ;  /* 0x00018d00ff007b82 */ /* 0x004ea40000000800 */
[----:B--2---:R-:W-:-:S05]  /*e870*/  IADD3 R7, P0, R19, R0, RZ ;  /* 0x0000000013077210 */ /* 0x004fca0007f1e0ff */
[----:B------:R-:W-:-:S04]  /*e880*/  IMAD.X R11, RZ, RZ, R22, P0 ;  /* 0x000000ffff0b7224 */ /* 0x000fc800000e0616 */
[----:B0-----:R-:W-:-:S04]  /*e890*/  IMAD.WIDE.U32 R2, R11, R8, RZ ;  /* 0x000000080b027225 */ /* 0x001fc800078e00ff */
[----:B------:R-:W-:-:S04]  /*e8a0*/  IMAD.WIDE.U32 R4, P0, R7, R9, R2 ;  /* 0x0000000907047225 */ /* 0x000fc80007800002 */
[----:B------:R-:W-:-:S04]  /*e8b0*/  IMAD.WIDE.U32 R2, R7, R8, RZ ;  /* 0x0000000807027225 */ /* 0x000fc800078e00ff */
[----:B------:R-:W-:Y:S01]  /*e8c0*/  IMAD.X R7, RZ, RZ, RZ, P0 ;  /* 0x000000ffff077224 */ /* 0x000fe200000e06ff */
[----:B------:R-:W-:Y:S01]  /*e8d0*/  IADD3 RZ, P0, R3, R4, RZ ;  /* 0x0000000403ff7210 */ /* 0x000fe20007f1e0ff */
[----:B------:R-:W-:-:S04]  /*e8e0*/  IMAD.MOV.U32 R6, RZ, RZ, R5 ;  /* 0x000000ffff067224 */ /* 0x000fc800078e0005 */
[----:B------:R-:W-:-:S08]  /*e8f0*/  IMAD.WIDE.U32.X R6, R11, R9, R6, P0 ;  /* 0x000000090b067225 */ /* 0x000fd000000e0406 */
.L_x_297:
[-CC-:B01----:R-:W-:Y:S01]  /*e900*/  SHF.R.U64 R24, R6, R10.reuse, R7.reuse ;  /* 0x0000000a06187219 */ /* 0x183fe20000001207 */
[----:B------:R-:W0:Y:S01]  /*e910*/  LDC.64 R20, c[0x0][0x640] ;  /* 0x00019000ff147b82 */ /* 0x000e220000000a00 */
[----:B--2---:R-:W-:Y:S01]  /*e920*/  SHF.R.U32.HI R0, RZ, R10, R7 ;  /* 0x0000000aff007219 */ /* 0x004fe20000011607 */
[----:B------:R-:W-:Y:S01]  /*e930*/  IMAD.MOV.U32 R2, RZ, RZ, R19 ;  /* 0x000000ffff027224 */ /* 0x000fe200078e0013 */
[----:B------:R-:W-:Y:S01]  /*e940*/  IADD3 R5, P0, RZ, -R24, RZ ;  /* 0x80000018ff057210 */ /* 0x000fe20007f1e0ff */
[----:B------:R-:W-:Y:S01]  /*e950*/  IMAD.MOV R15, RZ, RZ, -R15 ;  /* 0x000000ffff0f7224 */ /* 0x000fe200078e0a0f */
[----:B------:R-:W-:Y:S01]  /*e960*/  ULDC UR6, c[0x0][0x154] ;  /* 0x0000550000067ab9 */ /* 0x000fe20000000800 */
[----:B------:R-:W-:Y:S02]  /*e970*/  IMAD.MOV.U32 R7, RZ, RZ, 0x1 ;  /* 0x00000001ff077424 */ /* 0x000fe400078e00ff */
[----:B------:R-:W1:Y:S01]  /*e980*/  LDC R4, c[0x0][0x618] ;  /* 0x00018600ff047b82 */ /* 0x000e620000000800 */
[----:B------:R-:W-:-:S02]  /*e990*/  IMAD.X R3, RZ, RZ, ~R0, P0 ;  /* 0x000000ffff037224 */ /* 0x000fc400000e0e00 */
[----:B------:R-:W-:Y:S02]  /*e9a0*/  IMAD R15, R17, R15, R14 ;  /* 0x0000000f110f7224 */ /* 0x000fe400078e020e */
[-C--:B------:R-:W-:Y:S02]  /*e9b0*/  IMAD R0, R3, R12.reuse, RZ ;  /* 0x0000000c03007224 */ /* 0x080fe400078e02ff */
[----:B------:R-:W-:Y:S01]  /*e9c0*/  IMAD.MOV.U32 R3, RZ, RZ, R22 ;  /* 0x000000ffff037224 */ /* 0x000fe200078e0016 */
[----:B------:R-:W2:Y:S01]  /*e9d0*/  LDC R6, c[0x0][0x608] ;  /* 0x00018200ff067b82 */ /* 0x000ea20000000800 */
[----:B------:R-:W-:-:S04]  /*e9e0*/  IMAD.WIDE.U32 R2, R5, R12, R2 ;  /* 0x0000000c05027225 */ /* 0x000fc800078e0002 */
[----:B------:R-:W-:-:S03]  /*e9f0*/  IMAD R5, R5, R13, R0 ;  /* 0x0000000d05057224 */ /* 0x000fc600078e0200 */
[----:B------:R-:W5:Y:S01]  /*ea00*/  LDC R18, c[0x0][0x658] ;  /* 0x00019600ff127b82 */ /* 0x000f620000000800 */
[----:B------:R-:W-:Y:S01]  /*ea10*/  I2FP.F32.U32 R0, R16 ;  /* 0x0000001000007245 */ /* 0x000fe20000201000 */
[----:B------:R-:W-:Y:S01]  /*ea20*/  IMAD.IADD R3, R3, 0x1, R5 ;  /* 0x0000000103037824 */ /* 0x000fe200078e0205 */
[----:B0-----:R-:W-:Y:S01]  /*ea30*/  ISETP.NE.U32.AND P0, PT, R20, RZ, PT ;  /* 0x000000ff1400720c */ /* 0x001fe20003f05070 */
[----:B------:R-:W-:Y:S02]  /*ea40*/  IMAD.MOV.U32 R5, RZ, RZ, -0x1 ;  /* 0xffffffffff057424 */ /* 0x000fe400078e00ff */
[----:B------:R-:W-:Y:S02]  /*ea50*/  FMUL R0, R0, UR6 ;  /* 0x0000000600007c20 */ /* 0x000fe40008400000 */
[----:B------:R-:W0:Y:S01]  /*ea60*/  LDC R13, c[0x0][0x148] ;  /* 0x00005200ff0d7b82 */ /* 0x000e220000000800 */
[----:B-1----:R-:W-:Y:S01]  /*ea70*/  SHF.R.U64 R10, R2, R4, R3 ;  /* 0x00000004020a7219 */ /* 0x002fe20000001203 */
[----:B------:R1:W0:Y:S01]  /*ea80*/  F2I.U32.TRUNC.NTZ R12, R0 ;  /* 0x00000000000c7305 */ /* 0x000222000020f000 */
[----:B------:R-:W-:-:S02]  /*ea90*/  ISETP.NE.AND.EX P0, PT, R21, RZ, PT, P0 ;  /* 0x000000ff1500720c */ /* 0x000fc40003f05300 */
[----:B------:R-:W-:-:S03]  /*eaa0*/  SHF.R.U32.HI R3, RZ, R4, R3 ;  /* 0x00000004ff037219 */ /* 0x000fc60000011603 */
[----:B------:R-:W0:Y:S01]  /*eab0*/  LDC R14, c[0x0][0x600] ;  /* 0x00018000ff0e7b82 */ /* 0x000e220000000800 */
[-CC-:B--2---:R-:W-:Y:S02]  /*eac0*/  SHF.R.U64 R8, R10, R6.reuse, R3.reuse ;  /* 0x000000060a087219 */ /* 0x184fe40000001203 */
[----:B------:R-:W-:-:S05]  /*ead0*/  SHF.R.U32.HI R3, RZ, R6, R3 ;  /* 0x00000006ff037219 */ /* 0x000fca0000011603 */
[----:B------:R-:W2:Y:S01]  /*eae0*/  LDC R19, c[0x0][0x648] ;  /* 0x00019200ff137b82 */ /* 0x000ea20000000800 */
[-CC-:B-----5:R-:W-:Y:S02]  /*eaf0*/  SHF.R.U64 R11, R8, R18.reuse, R3.reuse ;  /* 0x00000012080b7219 */ /* 0x1a0fe40000001203 */
[-C--:B------:R-:W-:Y:S02]  /*eb00*/  SHF.L.U32 R5, R5, R18.reuse, RZ ;  /* 0x0000001205057219 */ /* 0x080fe400000006ff */
[-C--:B------:R-:W-:Y:S01]  /*eb10*/  SHF.R.U32.HI R3, RZ, R18.reuse, R3 ;  /* 0x00000012ff037219 */ /* 0x080fe20000011603 */
[----:B------:R-:W-:Y:S01]  /*eb20*/  IMAD.MOV.U32 R2, RZ, RZ, R11 ;  /* 0x000000ffff027224 */ /* 0x000fe200078e000b */
[----:B------:R-:W-:Y:S01]  /*eb30*/  SHF.L.U32 R40, R7, R18, RZ ;  /* 0x0000001207287219 */ /* 0x000fe200000006ff */
[----:B------:R-:W0:Y:S01]  /*eb40*/  LDC R22, c[0x0][0x638] ;  /* 0x00018e00ff167b82 */ /* 0x000e220000000800 */
[----:B------:R-:W-:-:S07]  /*eb50*/  LOP3.LUT R17, RZ, R5, RZ, 0x33, !PT ;  /* 0x00000005ff117212 */ /* 0x000fce00078e33ff */
[----:B------:R-:W0:Y:S01]  /*eb60*/  LDC R23, c[0x0][0x610] ;  /* 0x00018400ff177b82 */ /* 0x000e220000000800 */
[----:B-1----:R-:W-:Y:S05]  /*eb70*/  @!P0 BRA `(.L_x_298) ;  /* 0x0000000000288947 */ /* 0x002fea0003800000 */
        /* <DEDUP_REMOVED lines=10> */
.L_x_298:
[----:B--2---:R-:W-:Y:S01]  /*ec20*/  SHF.R.U64 R0, R2, R19, R3 ;  /* 0x0000001302007219 */ /* 0x004fe20000001203 */
[----:B0-----:R-:W-:Y:S01]  /*ec30*/  VIADD R3, R14, 0xffffffff ;  /* 0xffffffff0e037836 */ /* 0x001fe20000000000 */
[----:B------:R-:W-:Y:S01]  /*ec40*/  LOP3.LUT R5, R8, R17, RZ, 0xc0, !PT ;  /* 0x0000001108057212 */ /* 0x000fe200078ec0ff */
[----:B------:R-:W-:Y:S01]  /*ec50*/  IMAD.MOV R12, RZ, RZ, -R12 ;  /* 0x000000ffff0c7224 */ /* 0x000fe200078e0a0c */
[----:B------:R-:W-:Y:S01]  /*ec60*/  R2UR UR22, R24 ;  /* 0x00000000181672ca */ /* 0x000fe200000e0000 */
[----:B------:R-:W-:Y:S01]  /*ec70*/  IMAD.MOV R2, RZ, RZ, -R0 ;  /* 0x000000ffff027224 */ /* 0x000fe200078e0a00 */
[----:B------:R-:W-:Y:S01]  /*ec80*/  LOP3.LUT R3, R10, R3, RZ, 0xc0, !PT ;  /* 0x000000030a037212 */ /* 0x000fe200078ec0ff */
[----:B------:R-:W-:Y:S02]  /*ec90*/  IMAD R40, R40, R0, R5 ;  /* 0x0000000028287224 */ /* 0x000fe400078e0205 */
[----:B------:R-:W-:Y:S02]  /*eca0*/  @P4 IMAD R15, R13, R12, R16 ;  /* 0x0000000c0d0f4224 */ /* 0x000fe400078e0210 */
[----:B------:R-:W-:-:S02]  /*ecb0*/  IMAD R0, R2, R22, R11 ;  /* 0x0000001602007224 */ /* 0x000fc400078e020b */
[----:B------:R-:W-:Y:S02]  /*ecc0*/  IMAD R40, R40, R23, R15 ;  /* 0x0000001728287224 */ /* 0x000fe400078e020f */
[----:B------:R-:W-:Y:S02]  /*ecd0*/  IMAD R3, R0, R14, R3 ;  /* 0x0000000e00037224 */ /* 0x000fe400078e0203 */
[----:B------:R-:W-:-:S03]  /*ece0*/  IMAD.MOV.U32 R0, RZ, RZ, 0x1 ;  /* 0x00000001ff007424 */ /* 0x000fc600078e00ff */
[----:B------:R-:W-:Y:S02]  /*ecf0*/  SEL R2, R3, R40, !P4 ;  /* 0x0000002803027207 */ /* 0x000fe40006000000 */
[----:B------:R-:W-:-:S03]  /*ed00*/  SEL R40, R40, R3, !P4 ;  /* 0x0000000328287207 */ /* 0x000fc60006000000 */
[----:B------:R2:W-:Y:S04]  /*ed10*/  STL [R1+0x88], R2 ;  /* 0x0000880201007387 */ /* 0x0005e80000100800 */
.L_x_296:
[----:B------:R0:W-:Y:S01]  /*ed20*/  STL [R1+0x8c], R40 ;  /* 0x00008c2801007387 */ /* 0x0001e20000100800 */
[----:B------:R-:W-:-:S13]  /*ed30*/  LOP3.LUT P0, RZ, R0, 0xff, RZ, 0xc0, !PT ;  /* 0x000000ff00ff7812 */ /* 0x000fda000780c0ff */
[----:B0-----:R-:W-:Y:S05]  /*ed40*/  @P0 BRA `(.L_x_299) ;  /* 0xffffff2400600947 */ /* 0x001fea000383ffff */
[----:B------:R-:W-:Y:S05]  /*ed50*/  EXIT ;  /* 0x000000000000794d */ /* 0x000fea0003800000 */
.L_x_7:
[----:B------:R-:W2:Y:S01]  /*ed60*/  LDL R22, [R1+0x84] ;  /* 0x0000840001167983 */ /* 0x000ea20000100800 */
[----:B------:R-:W-:-:S03]  /*ed70*/  ULDC.64 UR4, c[0x0][0x650] ;  /* 0x0001940000047ab9 */ /* 0x000fc60000000a00 */
[----:B0-----:R-:W3:Y:S01]  /*ed80*/  LDL R23, [R1+0x80] ;  /* 0x0000800001177983 */ /* 0x001ee20000100800 */
[----:B------:R-:W-:Y:S01]  /*ed90*/  PRMT R4, RZ, 0x7610, R4 ;  /* 0x00007610ff047816 */ /* 0x000fe20000000004 */
[----:B------:R-:W-:Y:S02]  /*eda0*/  IMAD.MOV.U32 R5, RZ, RZ, -0x1 ;  /* 0xffffffffff057424 */ /* 0x000fe400078e00ff */
[----:B------:R-:W-:Y:S02]  /*edb0*/  IMAD.MOV.U32 R7, RZ, RZ, -0x1 ;  /* 0xffffffffff077424 */ /* 0x000fe400078e00ff */
[----:B------:R-:W-:Y:S01]  /*edc0*/  IMAD.MOV.U32 R6, RZ, RZ, -0x1 ;  /* 0xffffffffff067424 */ /* 0x000fe200078e00ff */
[----:B--2---:R-:W-:-:S04]  /*edd0*/  ISETP.GE.U32.AND P0, PT, R22, UR4, PT ;  /* 0x0000000416007c0c */ /* 0x004fc8000bf06070 */
[----:B---3--:R-:W-:-:S13]  /*ede0*/  ISETP.GE.U32.AND.EX P0, PT, R23, UR5, PT, P0 ;  /* 0x0000000517007c0c */ /* 0x008fda000bf06100 */
[----:B------:R-:W-:Y:S05]  /*edf0*/  @P0 BRA `(.L_x_300) ;  /* 0x00000004002c0947 */ /* 0x000fea0003800000 */
[----:B------:R-:W0:Y:S01]  /*ee00*/  LDC.64 R14, c[0x0][0x628] ;  /* 0x00018a00ff0e7b82 */ /* 0x000e220000000a00 */
[----:B------:R-:W-:Y:S02]  /*ee10*/  IMAD.MOV.U32 R8, RZ, RZ, R22 ;  /* 0x000000ffff087224 */ /* 0x000fe400078e0016 */
[----:B------:R-:W-:-:S05]  /*ee20*/  IMAD.MOV.U32 R9, RZ, RZ, R23 ;  /* 0x000000ffff097224 */ /* 0x000fca00078e0017 */
[----:B------:R-:W1:Y:S08]  /*ee30*/  LDC R10, c[0x0][0x630] ;  /* 0x00018c00ff0a7b82 */ /* 0x000e700000000800 */
[----:B------:R-:W2:Y:S01]  /*ee40*/  LDC.64 R16, c[0x0][0x620] ;  /* 0x00018800ff107b82 */ /* 0x000ea20000000a00 */
[----:B0-----:R-:W-:-:S04]  /*ee50*/  ISETP.NE.U32.AND P0, PT, R14, RZ, PT ;  /* 0x000000ff0e00720c */ /* 0x001fc80003f05070 */
[----:B------:R-:W-:-:S13]  /*ee60*/  ISETP.NE.AND.EX P0, PT, R15, RZ, PT, P0 ;  /* 0x000000ff0f00720c */ /* 0x000fda0003f05300 */
[----:B-12---:R-:W-:Y:S05]  /*ee70*/  @!P0 BRA `(.L_x_301) ;  /* 0x0000000000288947 */ /* 0x006fea0003800000 */
[----:B------:R-:W0:Y:S02]  /*ee80*/  LDC R4, c[0x0][0x634] ;  /* 0x00018d00ff047b82 */ /* 0x000e240000000800 */
[----:B0-----:R-:W-:-:S05]  /*ee90*/  IADD3 R9, P0, R22, R4, RZ ;  /* 0x0000000416097210 */ /* 0x001fca0007f1e0ff */
        /* <DEDUP_REMOVED lines=8> */
.L_x_301:
[----:B------:R-:W0:Y:S01]  /*ef20*/  LDC.64 R20, c[0x0][0x640] ;  /* 0x00019000ff147b82 */ /* 0x000e220000000a00 */
[-CC-:B------:R-:W-:Y:S02]  /*ef30*/  SHF.R.U64 R14, R8, R10.reuse, R9.reuse ;  /* 0x0000000a080e7219 */ /* 0x180fe40000001209 */
[----:B------:R-:W-:Y:S02]  /*ef40*/  SHF.R.U32.HI R4, RZ, R10, R9 ;  /* 0x0000000aff047219 */ /* 0x000fe40000011609 */
[----:B------:R-:W-:-:S03]  /*ef50*/  IADD3 R7, P0, RZ, -R14, RZ ;  /* 0x8000000eff077210 */ /* 0x000fc60007f1e0ff */
[----:B------:R-:W1:Y:S02]  /*ef60*/  LDC R8, c[0x0][0x618] ;  /* 0x00018600ff087b82 */ /* 0x000e640000000800 */
[----:B------:R-:W-:Y:S02]  /*ef70*/  IMAD.X R5, RZ, RZ, ~R4, P0 ;  /* 0x000000ffff057224 */ /* 0x000fe400000e0e04 */
[----:B------:R-:W-:Y:S02]  /*ef80*/  IMAD.MOV.U32 R4, RZ, RZ, R22 ;  /* 0x000000ffff047224 */ /* 0x000fe400078e0016 */
[-C--:B------:R-:W-:Y:S02]  /*ef90*/  IMAD R6, R5, R16.reuse, RZ ;  /* 0x0000001005067224 */ /* 0x080fe400078e02ff */
[----:B------:R-:W2:Y:S01]  /*efa0*/  LDC R18, c[0x0][0x608] ;  /* 0x00018200ff127b82 */ /* 0x000ea20000000800 */
[----:B------:R-:W-:Y:S02]  /*efb0*/  IMAD.MOV.U32 R5, RZ, RZ, R23 ;  /* 0x000000ffff057224 */ /* 0x000fe400078e0017 */
[----:B------:R-:W-:-:S05]  /*efc0*/  IMAD.WIDE.U32 R4, R7, R16, R4 ;  /* 0x0000001007047225 */ /* 0x000fca00078e0004 */
[----:B------:R-:W3:Y:S01]  /*efd0*/  LDC R19, c[0x0][0x658] ;  /* 0x00019600ff137b82 */ /* 0x000ee20000000800 */
[----:B------:R-:W-:Y:S01]  /*efe0*/  IMAD R7, R7, R17, R6 ;  /* 0x0000001107077224 */ /* 0x000fe200078e0206 */
[----:B0-----:R-:W-:Y:S01]  /*eff0*/  ISETP.NE.U32.AND P0, PT, R20, RZ, PT ;  /* 0x000000ff1400720c */ /* 0x001fe20003f05070 */
[----:B------:R-:W-:Y:S02]  /*f000*/  IMAD.MOV.U32 R6, RZ, RZ, -0x1 ;  /* 0xffffffffff067424 */ /* 0x000fe400078e00ff */
[----:B------:R-:W-:Y:S01]  /*f010*/  IMAD.IADD R5, R5, 0x1, R7 ;  /* 0x0000000105057824 */ /* 0x000fe200078e0207 */
[----:B------:R-:W-:Y:S02]  /*f020*/  ISETP.NE.AND.EX P0, PT, R21, RZ, PT, P0 ;  /* 0x000000ff1500720c */ /* 0x000fe40003f05300 */
[----:B------:R-:W0:Y:S02]  /*f030*/  LDC R17, c[0x0][0x600] ;  /* 0x00018000ff117b82 */ /* 0x000e240000000800 */
[----:B-1----:R-:W-:-:S02]  /*f040*/  SHF.R.U64 R10, R4, R8, R5 ;  /* 0x00000008040a7219 */ /* 0x002fc40000001205 */
[----:B------:R-:W-:-:S04]  /*f050*/  SHF.R.U32.HI R5, RZ, R8, R5 ;  /* 0x00000008ff057219 */ /* 0x000fc80000011605 */
[----:B------:R-:W1:Y:S01]  /*f060*/  LDC R22, c[0x0][0x648] ;  /* 0x00019200ff167b82 */ /* 0x000e620000000800 */
[-CC-:B--2---:R-:W-:Y:S02]  /*f070*/  SHF.R.U64 R15, R10, R18.reuse, R5.reuse ;  /* 0x000000120a0f7219 */ /* 0x184fe40000001205 */
[----:B------:R-:W-:Y:S01]  /*f080*/  SHF.R.U32.HI R4, RZ, R18, R5 ;  /* 0x00000012ff047219 */ /* 0x000fe20000011605 */
[----:B------:R-:W-:-:S04]  /*f090*/  IMAD.MOV.U32 R18, RZ, RZ, 0x1 ;  /* 0x00000001ff127424 */ /* 0x000fc800078e00ff */
[----:B------:R-:W2:Y:S01]  /*f0a0*/  LDC R23, c[0x0][0x638] ;  /* 0x00018e00ff177b82 */ /* 0x000ea20000000800 */
[-CC-:B---3--:R-:W-:Y:S02]  /*f0b0*/  SHF.R.U64 R16, R15, R19.reuse, R4.reuse ;  /* 0x000000130f107219 */ /* 0x188fe40000001204 */
[-C--:B------:R-:W-:Y:S02]  /*f0c0*/  SHF.L.U32 R6, R6, R19.reuse, RZ ;  /* 0x0000001306067219 */ /* 0x080fe400000006ff */
[----:B------:R-:W-:Y:S01]  /*f0d0*/  SHF.R.U32.HI R5, RZ, R19, R4 ;  /* 0x00000013ff057219 */ /* 0x000fe20000011604 */
[----:B------:R-:W-:Y:S01]  /*f0e0*/  IMAD.MOV.U32 R4, RZ, RZ, R16 ;  /* 0x000000ffff047224 */ /* 0x000fe200078e0010 */
[----:B------:R-:W-:Y:S01]  /*f0f0*/  LOP3.LUT R24, RZ, R6, RZ, 0x33, !PT ;  /* 0x00000006ff187212 */ /* 0x000fe200078e33ff */
[----:B------:R-:W3:Y:S01]  /*f100*/  LDC R25, c[0x0][0x610] ;  /* 0x00018400ff197b82 */ /* 0x000ee20000000800 */
[----:B------:R-:W-:Y:S05]  /*f110*/  @!P0 BRA `(.L_x_302) ;  /* 0x0000000000288947 */ /* 0x000fea0003800000 */
        /* <DEDUP_REMOVED lines=10> */
.L_x_302:
[----:B-1----:R-:W-:Y:S01]  /*f1c0*/  SHF.R.U64 R4, R4, R22, R5 ;  /* 0x0000001604047219 */ /* 0x002fe20000001205 */
[----:B0-----:R-:W-:Y:S01]  /*f1d0*/  VIADD R7, R17, 0xffffffff ;  /* 0xffffffff11077836 */ /* 0x001fe20000000000 */
[----:B------:R-:W-:Y:S01]  /*f1e0*/  SHF.L.U32 R18, R18, R19, RZ ;  /* 0x0000001312127219 */ /* 0x000fe200000006ff */
[----:B------:R-:W-:Y:S01]  /*f1f0*/  @P4 IMAD R0, R11, R12, R2 ;  /* 0x0000000c0b004224 */ /* 0x000fe200078e0202 */
[----:B------:R-:W-:Y:S01]  /*f200*/  LOP3.LUT R3, R15, R24, RZ, 0xc0, !PT ;  /* 0x000000180f037212 */ /* 0x000fe200078ec0ff */
[----:B------:R-:W-:Y:S01]  /*f210*/  IMAD.MOV R5, RZ, RZ, -R4 ;  /* 0x000000ffff057224 */ /* 0x000fe200078e0a04 */
[----:B------:R-:W-:Y:S01]  /*f220*/  LOP3.LUT R7, R10, R7, RZ, 0xc0, !PT ;  /* 0x000000070a077212 */ /* 0x000fe200078ec0ff */
[----:B------:R-:W-:Y:S02]  /*f230*/  IMAD.MOV.U32 R6, RZ, RZ, R14 ;  /* 0x000000ffff067224 */ /* 0x000fe400078e000e */
[----:B------:R-:W-:Y:S02]  /*f240*/  IMAD R3, R18, R4, R3 ;  /* 0x0000000412037224 */ /* 0x000fe400078e0203 */
[----:B--2---:R-:W-:-:S02]  /*f250*/  IMAD R2, R5, R23, R16 ;  /* 0x0000001705027224 */ /* 0x004fc400078e0210 */
[----:B---3--:R-:W-:Y:S02]  /*f260*/  IMAD R0, R3, R25, R0 ;  /* 0x0000001903007224 */ /* 0x008fe400078e0200 */
[----:B------:R-:W-:Y:S02]  /*f270*/  IMAD R5, R2, R17, R7 ;  /* 0x0000001102057224 */ /* 0x000fe400078e0207 */
[----:B------:R-:W-:-:S03]  /*f280*/  IMAD.MOV.U32 R4, RZ, RZ, 0x1 ;  /* 0x00000001ff047424 */ /* 0x000fc600078e00ff */
[----:B------:R-:W-:Y:S02]  /*f290*/  SEL R7, R5, R0, !P4 ;  /* 0x0000000005077207 */ /* 0x000fe40006000000 */
[----:B------:R-:W-:-:S07]  /*f2a0*/  SEL R5, R0, R5, !P4 ;  /* 0x0000000500057207 */ /* 0x000fce0006000000 */
.L_x_300:
[----:B------:R-:W-:-:S08]  /*f2b0*/  NOP ;  /* 0x0000000000007918 */ /* 0x000fd00000000000 */
[----:B------:R-:W0:-:S00]  /*f2c0*/  USETMAXREG.DEALLOC.CTAPOOL 0x28 ;  /* 0x00000028000079c8 */ /* 0x000e0000080e0500 */
[----:B------:R-:W-:-:S13]  /*f2d0*/  ISETP.NE.AND P0, PT, RZ, UR8, PT ;  /* 0x00000008ff007c0c */ /* 0x000fda000bf05270 */
[----:B------:R-:W-:Y:S05]  /*f2e0*/  @P0 EXIT ;  /* 0x000000000000094d */ /* 0x000fea0003800000 */
[----:B0-----:R-:W-:Y:S01]  /*f2f0*/  LOP3.LUT P0, RZ, R4, 0xff, RZ, 0xc0, !PT ;  /* 0x000000ff04ff7812 */ /* 0x001fe2000780c0ff */
[----:B------:R-:W-:Y:S02]  /*f300*/  IMAD.MOV.U32 R0, RZ, RZ, 0x1 ;  /* 0x00000001ff007424 */ /* 0x000fe400078e00ff */
[----:B------:R-:W-:-:S10]  /*f310*/  IMAD.MOV.U32 R8, RZ, RZ, RZ ;  /* 0x000000ffff087224 */ /* 0x000fd400078e00ff */
[----:B------:R-:W-:Y:S05]  /*f320*/  @!P0 BRA `(.L_x_303) ;  /* 0x0000000c009c8947 */ /* 0x000fea0003800000 */
[----:B------:R-:W0:Y:S01]  /*f330*/  S2UR UR8, SR_CgaCtaId ;  /* 0x00000000000879c3 */ /* 0x000e220000008800 */
[----:B------:R-:W-:Y:S01]  /*f340*/  ULDC UR4, c[0x0][0x28c] ;  /* 0x0000a30000047ab9 */ /* 0x000fe20000000800 */
[----:B------:R-:W-:Y:S01]  /*f350*/  ULDC UR5, c[0x0][0x600] ;  /* 0x0001800000057ab9 */ /* 0x000fe20000000800 */
[----:B------:R-:W-:Y:S01]  /*f360*/  UIADD3 UR14, UR4, 0x1f, URZ ;  /* 0x0000001f040e7890 */ /* 0x000fe2000fffe03f */
[----:B------:R-:W-:Y:S01]  /*f370*/  BSSY B0, `(.L_x_303) ;  /* 0x00000e2000007945 */ /* 0x000fe20003800000 */
[----:B------:R-:W-:Y:S01]  /*f380*/  ULDC UR11, c[0x0][0x658] ;  /* 0x00019600000b7ab9 */ /* 0x000fe20000000800 */
[----:B------:R-:W-:Y:S01]  /*f390*/  UMOV UR12, 0xffffffff ;  /* 0xffffffff000c7882 */ /* 0x000fe20000000000 */
[----:B------:R-:W-:Y:S01]  /*f3a0*/  UMOV UR16, 0x1 ;  /* 0x0000000100107882 */ /* 0x000fe20000000000 */
[----:B------:R-:W-:Y:S01]  /*f3b0*/  USHF.R.S32.HI UR15, URZ, 0x1f, UR14 ;  /* 0x0000001f3f0f7899 */ /* 0x000fe2000801140e */
[----:B------:R-:W-:Y:S01]  /*f3c0*/  IMAD.MOV.U32 R9, RZ, RZ, 0x1 ;  /* 0x00000001ff097424 */ /* 0x000fe200078e00ff */
[----:B------:R-:W-:Y:S01]  /*f3d0*/  ULDC UR9, c[0x0][0xc] ;  /* 0x0000030000097ab9 */ /* 0x000fe20000000800 */
[----:B------:R-:W-:Y:S01]  /*f3e0*/  UIADD3 UR4, UR5, -0x1, URZ ;  /* 0xffffffff05047890 */ /* 0x000fe2000fffe03f */
[----:B------:R-:W-:Y:S01]  /*f3f0*/  IMAD.MOV.U32 R0, RZ, RZ, 0x1 ;  /* 0x00000001ff007424 */ /* 0x000fe200078e00ff */
[----:B------:R-:W-:Y:S01]  /*f400*/  USHF.L.U32 UR18, UR12, UR11, URZ ;  /* 0x0000000b0c127299 */ /* 0x000fe2000800063f */
[----:B------:R-:W-:Y:S01]  /*f410*/  IMAD.MOV.U32 R8, RZ, RZ, RZ ;  /* 0x000000ffff087224 */ /* 0x000fe200078e00ff */
[----:B------:R-:W-:Y:S01]  /*f420*/  USHF.L.U32 UR5, UR16, UR11, URZ ;  /* 0x0000000b10057299 */ /* 0x000fe2000800063f */
[----:B------:R-:W-:Y:S01]  /*f430*/  ULDC UR12, c[0x0][0x10] ;  /* 0x00000400000c7ab9 */ /* 0x000fe20000000800 */
[----:B------:R-:W-:Y:S01]  /*f440*/  ULEA.HI UR15, UR15, UR14, URZ, 0x5 ;  /* 0x0000000e0f0f7291 */ /* 0x000fe2000f8f283f */
[----:B------:R-:W-:Y:S01]  /*f450*/  UMOV UR22, 0x5 ;  /* 0x0000000500167882 */ /* 0x000fe20000000000 */
[----:B------:R-:W-:-:S02]  /*f460*/  ULOP3.LUT UR29, UR13, 0x2, URZ, 0xfc, !UPT ;  /* 0x000000020d1d7892 */ /* 0x000fc4000f8efc3f */
[----:B------:R-:W-:Y:S02]  /*f470*/  USHF.R.S32.HI UR19, URZ, 0x5, UR15 ;  /* 0x000000053f137899 */ /* 0x000fe4000801140f */
[----:B0-----:R-:W-:Y:S02]  /*f480*/  ULOP3.LUT UR10, UR8, 0x1, URZ, 0xc0, !UPT ;  /* 0x00000001080a7892 */ /* 0x001fe4000f8ec03f */
[----:B------:R-:W-:Y:S02]  /*f490*/  USHF.R.U32.HI UR30, URZ, 0x1, UR8 ;  /* 0x000000013f1e7899 */ /* 0x000fe40008011608 */
[----:B------:R-:W-:Y:S02]  /*f4a0*/  USHF.L.U32 UR6, UR8, 0x6, URZ ;  /* 0x0000000608067899 */ /* 0x000fe4000800063f */
[----:B------:R-:W-:Y:S02]  /*f4b0*/  USHF.L.U32 UR7, UR8, 0xb, URZ ;  /* 0x0000000b08077899 */ /* 0x000fe4000800063f */
[----:B------:R-:W-:-:S02]  /*f4c0*/  ULOP3.LUT UR8, UR8, 0xfffffffe, URZ, 0xc0, !UPT ;  /* 0xfffffffe08087892 */ /* 0x000fc4000f8ec03f */
[----:B------:R-:W-:Y:S02]  /*f4d0*/  UISETP.GT.U32.AND UP0, UPT, UR10, 0xffff, UPT ;  /* 0x0000ffff0a00788c */ /* 0x000fe4000bf04070 */
[----:B------:R-:W-:Y:S02]  /*f4e0*/  USHF.L.U32 UR20, UR16, UR8, URZ ;  /* 0x0000000810147299 */ /* 0x000fe4000800063f */
[----:B------:R-:W-:Y:S02]  /*f4f0*/  ULOP3.LUT UR11, UR8, 0x1, URZ, 0xfc, !UPT ;  /* 0x00000001080b7892 */ /* 0x000fe4000f8efc3f */
[----:B------:R-:W-:Y:S02]  /*f500*/  UIMAD.WIDE.U32 UR8, UR9, UR12, URZ ;  /* 0x0000000c090872a5 */ /* 0x000fe4000f8e003f */
[----:B------:R-:W-:Y:S01]  /*f510*/  USEL UR10, UR10, 0xffff, !UP0 ;  /* 0x0000ffff0a0a7887 */ /* 0x000fe2000c000000 */
[----:B------:R-:W-:Y:S01]  /*f520*/  ULDC UR12, c[0x0][0x14] ;  /* 0x00000500000c7ab9 */ /* 0x000fe20000000800 */
[----:B------:R-:W-:-:S02]  /*f530*/  USHF.L.U32 UR11, UR16, UR11, URZ ;  /* 0x0000000b100b7299 */ /* 0x000fc4000800063f */
[----:B------:R-:W-:Y:S02]  /*f540*/  UIMAD.WIDE.U32 UR24, UR8, UR12, URZ ;  /* 0x0000000c081872a5 */ /* 0x000fe4000f8e003f */
[----:B------:R-:W-:Y:S02]  /*f550*/  UIMAD UR21, UR9, UR12, URZ ;  /* 0x0000000c091572a4 */ /* 0x000fe4000f8e023f */
[----:B------:R-:W-:Y:S02]  /*f560*/  ULOP3.LUT UR10, UR10, 0xffff, URZ, 0xc0, !UPT ;  /* 0x0000ffff0a0a7892 */ /* 0x000fe4000f8ec03f */
[----:B------:R-:W-:Y:S02]  /*f570*/  ULOP3.LUT UR6, UR6, 0x40, URZ, 0xc0, !UPT ;  /* 0x0000004006067892 */ /* 0x000fe4000f8ec03f */
[----:B------:R-:W-:Y:S02]  /*f580*/  ULOP3.LUT UR7, UR7, 0x800, URZ, 0xc0, !UPT ;  /* 0x0000080007077892 */ /* 0x000fe4000f8ec03f */
[----:B------:R-:W-:-:S02]  /*f590*/  ULOP3.LUT UR18, URZ, UR18, URZ, 0x33, !UPT ;  /* 0x000000123f127292 */ /* 0x000fc4000f8e333f */
[----:B------:R-:W-:Y:S02]  /*f5a0*/  ULOP3.LUT UR20, UR20, UR11, URZ, 0xfc, !UPT ;  /* 0x0000000b14147292 */ /* 0x000fe4000f8efc3f */
[----:B------:R-:W-:Y:S02]  /*f5b0*/  UIADD3 UR21, UR25, UR21, URZ ;  /* 0x0000001519157290 */ /* 0x000fe4000fffe03f */
[----:B------:R-:W-:Y:S02]  /*f5c0*/  USHF.L.U32 UR22, UR22, UR10, URZ ;  /* 0x0000000a16167299 */ /* 0x000fe4000800063f */
[----:B------:R-:W-:Y:S01]  /*f5d0*/  UIADD3 UR31, UR19, 0x1, URZ ;  /* 0x00000001131f7890 */ /* 0x000fe2000fffe03f */
[----:B------:R-:W-:-:S11]  /*f5e0*/  ULDC.64 UR32, c[0x0][0x198] ;  /* 0x0000660000207ab9 */ /* 0x000fd60000000a00 */
.L_x_314:
[----:B------:R-:W-:-:S03]  /*f5f0*/  UMOV UR8, 0xffffffff ;  /* 0xffffffff00087882 */ /* 0x000fc60000000000 */
[----:B------:R-:W-:Y:S05]  /*f600*/  BRA.DIV UR8, `(.L_x_304) ;  /* 0x0000000e08bc7947 */ /* 0x000fea000b800000 */
[----:B------:R-:W-:-:S13]  /*f610*/  ELECT P0, URZ, PT ;  /* 0x00000000003f782f */ /* 0x000fda0003800000 */
.L_x_324:
[----:B------:R-:W0:Y:S01]  /*f620*/  LDC R2, c[0x0][0x28c] ;  /* 0x0000a300ff027b82 */ /* 0x000e220000000800 */
[----:B------:R-:W-:Y:S01]  /*f630*/  BSSY B1, `(.L_x_305) ;  /* 0x000003d000017945 */ /* 0x000fe20003800000 */
[----:B0-----:R-:W-:-:S13]  /*f640*/  ISETP.LT.OR P0, PT, R2, 0x1, !P0 ;  /* 0x000000010200780c */ /* 0x001fda0004701670 */
[----:B------:R-:W-:Y:S05]  /*f650*/  @P0 BRA `(.L_x_306) ;  /* 0x0000000000e80947 */ /* 0x000fea0003800000 */
[----:B------:R-:W-:Y:S01]  /*f660*/  LEA R5, R5, UR30, 0x1 ;  /* 0x0000001e05057c11 */ /* 0x000fe2000f8e08ff */
[----:B------:R-:W-:Y:S01]  /*f670*/  IMAD.MOV.U32 R13, RZ, RZ, RZ ;  /* 0x000000ffff0d7224 */ /* 0x000fe200078e00ff */
[----:B------:R-:W-:Y:S01]  /*f680*/  LEA R7, R7, UR6, 0x7 ;  /* 0x0000000607077c11 */ /* 0x000fe2000f8e38ff */
[----:B------:R-:W-:Y:S02]  /*f690*/  IMAD.U32 R14, RZ, RZ, UR31 ;  /* 0x0000001fff0e7e24 */ /* 0x000fe4000f8e00ff */
[----:B------:R-:W-:Y:S02]  /*f6a0*/  IMAD.MOV.U32 R2, RZ, RZ, R0 ;  /* 0x000000ffff027224 */ /* 0x000fe400078e0000 */
[----:B------:R-:W-:Y:S02]  /*f6b0*/  IMAD.MOV.U32 R3, RZ, RZ, R8 ;  /* 0x000000ffff037224 */ /* 0x000fe400078e0008 */
[----:B------:R-:W-:-:S07]  /*f6c0*/  IMAD.SHL.U32 R10, R5, 0x80, RZ ;  /* 0x00000080050a7824 */ /* 0x000fce00078e00ff */
.L_x_309:
[----:B------:R-:W0:Y:S01]  /*f6d0*/  S2R R5, SR_CgaCtaId ;  /* 0x0000000000057919 */ /* 0x000e220000008800 */
[----:B------:R-:W-:Y:S01]  /*f6e0*/  MOV R4, 0x400 ;  /* 0x0000040000047802 */ /* 0x000fe20000000f00 */
[----:B------:R-:W1:Y:S03]  /*f6f0*/  S2R R15, SR_TID.X ;  /* 0x00000000000f7919 */ /* 0x000e660000002100 */
[----:B0-----:R-:W-:Y:S02]  /*f700*/  LEA R12, R5, R4, 0x18 ;  /* 0x00000004050c7211 */ /* 0x001fe400078ec0ff */
[----:B------:R-:W-:Y:S02]  /*f710*/  SHF.L.U32 R4, R2, 0x1f, RZ ;  /* 0x0000001f02047819 */ /* 0x000fe400000006ff */
[----:B-1----:R-:W-:Y:S01]  /*f720*/  LOP3.LUT P1, RZ, R15, 0x7f, RZ, 0xc0, !PT ;  /* 0x0000007f0fff7812 */ /* 0x002fe2000782c0ff */
[----:B------:R-:W-:-:S04]  /*f730*/  IMAD R11, R3, 0x8, R12 ;  /* 0x00000008030b7824 */ /* 0x000fc800078e020c */
[----:B------:R-:W0:Y:S08]  /*f740*/  SYNCS.PHASECHK.TRANS64.TRYWAIT P0, [R11+URZ+0x18], R4 ;  /* 0x000018040b0075a7 */ /* 0x000e30000800017f */
[----:B------:R-:W1:Y:S01]  /*f750*/  @!P1 LDC R5, c[0x0][0x500] ;  /* 0x00014000ff059b82 */ /* 0x000e620000000800 */
[----:B0-----:R-:W-:Y:S05]  /*f760*/  @!P0 BRA `(.L_x_307) ;  /* 0x0000000c00848947 */ /* 0x001fea0003800000 */
.L_x_325:
[----:B------:R-:W-:Y:S01]  /*f770*/  UPRMT UR8, UR29, 0x9910, URZ ;  /* 0x000099101d087896 */ /* 0x000fe2000800003f */
[----:B-1----:R1:W-:Y:S03]  /*f780*/  @!P1 SYNCS.ARRIVE.TRANS64 RZ, [R11+URZ], R5 ;  /* 0x000000050bff99a7 */ /* 0x0023e6000800003f */
[----:B------:R-:W-:-:S06]  /*f790*/  UISETP.NE.AND UP0, UPT, UR8, 0x2, UPT ;  /* 0x000000020800788c */ /* 0x000fcc000bf05270 */
[----:B------:R-:W-:-:S13]  /*f7a0*/  PLOP3.LUT P0, PT, PT, PT, UP0, 0x80, 0x0 ;  /* 0x000000000000781c */ /* 0x000fda0003f0f008 */
[----:B-1----:R-:W-:Y:S05]  /*f7b0*/  @P0 BRA `(.L_x_308) ;  /* 0x0000000000040947 */ /* 0x002fea0003800000 */
[----:B------:R-:W-:Y:S01]  /*f7c0*/  BPT.TRAP 0x1 ;  /* 0x000000040000795c */ /* 0x000fe20000300000 */
.L_x_308:
[C---:B0-----:R-:W-:Y:S01]  /*f7d0*/  LEA R4, R3.reuse, UR30, 0x1 ;  /* 0x0000001e03047c11 */ /* 0x041fe2000f8e08ff */
[----:B------:R-:W-:Y:S01]  /*f7e0*/  VIADD R14, R14, 0xffffffff ;  /* 0xffffffff0e0e7836 */ /* 0x000fe20000000000 */
[----:B------:R-:W-:Y:S01]  /*f7f0*/  R2UR UR11, R3 ;  /* 0x00000000030b72ca */ /* 0x000fe200000e0000 */
[----:B------:R-:W-:Y:S01]  /*f800*/  UIADD3 UR14, UP0, UR32, 0xf0, URZ ;  /* 0x000000f0200e7890 */ /* 0x000fe2000ff1e03f */
[----:B------:R-:W-:Y:S01]  /*f810*/  R2UR UR26, R12 ;  /* 0x000000000c1a72ca */ /* 0x000fe200000e0000 */
[----:B------:R-:W-:Y:S01]  /*f820*/  IMAD.U32 R4, R4, 0x1000, R12 ;  /* 0x0000100004047824 */ /* 0x000fe200078e000c */
[----:B------:R-:W-:Y:S01]  /*f830*/  R2UR UR27, R10 ;  /* 0x000000000a1b72ca */ /* 0x000fe200000e0000 */
[----:B------:R-:W-:Y:S01]  /*f840*/  UIADD3 UR34, UP1, UR32, 0x1f0, URZ ;  /* 0x000001f020227890 */ /* 0x000fe2000ff3e03f */
[----:B------:R-:W-:Y:S01]  /*f850*/  R2UR UR9, R11 ;  /* 0x000000000b0972ca */ /* 0x000fe200000e0000 */
[----:B------:R-:W-:Y:S01]  /*f860*/  UIADD3.X UR15, URZ, UR33, URZ, UP0, !UPT ;  /* 0x000000213f0f7290 */ /* 0x000fe200087fe43f */
[----:B------:R-:W-:Y:S01]  /*f870*/  R2UR UR8, R4 ;  /* 0x00000000040872ca */ /* 0x000fe200000e0000 */
[----:B------:R-:W-:Y:S01]  /*f880*/  UPRMT UR23, URZ, 0x5410, UR22 ;  /* 0x000054103f177896 */ /* 0x000fe20008000016 */
[----:B------:R-:W-:Y:S01]  /*f890*/  R2UR UR10, R13 ;  /* 0x000000000d0a72ca */ /* 0x000fe200000e0000 */
[----:B------:R-:W-:Y:S01]  /*f8a0*/  VIADD R3, R3, 0x1 ;  /* 0x0000000103037836 */ /* 0x000fe20000000000 */
[----:B------:R-:W-:Y:S01]  /*f8b0*/  R2UR UR12, R6 ;  /* 0x00000000060c72ca */ /* 0x000fe200000e0000 */
[----:B------:R-:W-:Y:S01]  /*f8c0*/  ULEA UR11, UR11, UR7, 0xc ;  /* 0x000000070b0b7291 */ /* 0x000fe2000f8e603f */
[----:B------:R-:W-:Y:S01]  /*f8d0*/  R2UR UR28, R7 ;  /* 0x00000000071c72ca */ /* 0x000fe200000e0000 */
[----:B------:R-:W-:Y:S01]  /*f8e0*/  UPRMT UR36, URZ, 0x5410, UR20 ;  /* 0x000054103f247896 */ /* 0x000fe20008000014 */
[----:B------:R-:W-:Y:S01]  /*f8f0*/  ISETP.GT.AND P1, PT, R14, 0x1, PT ;  /* 0x000000010e00780c */ /* 0x000fe20003f24270 */
[----:B------:R-:W-:Y:S01]  /*f900*/  UIADD3 UR26, UR26, 0x6100, UR11 ;  /* 0x000061001a1a7890 */ /* 0x000fe2000fffe00b */
[----:B------:R-:W-:Y:S01]  /*f910*/  ISETP.NE.AND P0, PT, R3, 0x3, PT ;  /* 0x000000030300780c */ /* 0x000fe20003f05270 */
[----:B------:R-:W-:Y:S01]  /*f920*/  UIADD3.X UR35, URZ, UR33, URZ, UP1, !UPT ;  /* 0x000000213f237290 */ /* 0x000fe20008ffe43f */
[----:B------:R-:W-:Y:S01]  /*f930*/  VIADD R13, R13, 0x20 ;  /* 0x000000200d0d7836 */ /* 0x000fe20000000000 */
[----:B------:R-:W-:Y:S01]  /*f940*/  UIADD3 UR8, UR8, 0x100, URZ ;  /* 0x0000010008087890 */ /* 0x000fe2000fffe03f */
[----:B------:R-:W-:Y:S01]  /*f950*/  SEL R5, RZ, 0x1, P0 ;  /* 0x00000001ff057807 */ /* 0x000fe20000000000 */
[----:B------:R-:W-:Y:S01]  /*f960*/  UMOV UR16, 0x0 ;  /* 0x0000000000107882 */ /* 0x000fe20000000000 */
[----:B------:R-:W-:Y:S01]  /*f970*/  UMOV UR17, 0x10000000 ;  /* 0x1000000000117882 */ /* 0x000fe20000000000 */
[----:B------:R-:W-:Y:S01]  /*f980*/  UMOV UR11, UR27 ;  /* 0x0000001b000b7c82 */ /* 0x000fe20008000000 */
[----:B------:R-:W-:-:S02]  /*f990*/  LOP3.LUT R2, R2, R5, RZ, 0x3c, !PT ;  /* 0x0000000502027212 */ /* 0x000fc400078e3cff */
[----:B------:R-:W-:Y:S02]  /*f9a0*/  SEL R3, R3, RZ, P0 ;  /* 0x000000ff03037207 */ /* 0x000fe40000000000 */
[----:B------:R0:W-:Y:S02]  /*f9b0*/  UTMALDG.3D.MULTICAST [UR8], [UR14], UR23, desc[UR16] ;  /* 0x000010080e0073b4 */ /* 0x0001e40008011817 */
[----:B0-----:R-:W-:Y:S01]  /*f9c0*/  UMOV UR8, UR26 ;  /* 0x0000001a00087c82 */ /* 0x001fe20008000000 */
[----:B------:R-:W-:Y:S02]  /*f9d0*/  UMOV UR11, UR28 ;  /* 0x0000001c000b7c82 */ /* 0x000fe40008000000 */
[----:B------:R0:W-:Y:S02]  /*f9e0*/  UTMALDG.3D.MULTICAST [UR8], [UR34], UR36, desc[UR16] ;  /* 0x00001008220073b4 */ /* 0x0001e40008011824 */
[----:B0-----:R-:W-:Y:S05]  /*f9f0*/  @P1 BRA `(.L_x_309) ;  /* 0xfffffffc00341947 */ /* 0x001fea000383ffff */
.L_x_306:
[----:B------:R-:W-:Y:S05]  /*fa00*/  BSYNC B1 ;  /* 0x0000000000017941 */ /* 0x000fea0003800000 */
.L_x_305:
[----:B------:R-:W2:Y:S01]  /*fa10*/  LDL.LU R15, [R1+0x80] ;  /* 0x00008000010f7983 */ /* 0x000ea20000300800 */
[----:B------:R-:W-:Y:S01]  /*fa20*/  LOP3.LUT P1, RZ, R9, 0xff, RZ, 0xc0, !PT ;  /* 0x000000ff09ff7812 */ /* 0x000fe2000782c0ff */
[----:B------:R-:W-:Y:S01]  /*fa30*/  VIADD R8, R8, UR19 ;  /* 0x0000001308087c36 */ /* 0x000fe20008000000 */
[----:B------:R-:W-:Y:S01]  /*fa40*/  ULDC.64 UR8, c[0x0][0x650] ;  /* 0x0001940000087ab9 */ /* 0x000fe20000000a00 */
[----:B------:R-:W3:Y:S01]  /*fa50*/  LDL.LU R12, [R1+0x84] ;  /* 0x00008400010c7983 */ /* 0x000ee20000300800 */
[----:B------:R-:W-:Y:S01]  /*fa60*/  IMAD.U32 R5, RZ, RZ, UR19 ;  /* 0x00000013ff057e24 */ /* 0x000fe2000f8e00ff */
[----:B------:R-:W-:Y:S01]  /*fa70*/  UISETP.GE.U32.AND UP0, UPT, UR19, 0x3, UPT ;  /* 0x000000031300788c */ /* 0x000fe2000bf06070 */
[----:B------:R-:W-:Y:S01]  /*fa80*/  ISETP.GT.U32.AND P0, PT, R8, 0x2, PT ;  /* 0x000000020800780c */ /* 0x000fe20003f04070 */
[----:B------:R-:W-:Y:S01]  /*fa90*/  BSSY B1, `(.L_x_310) ;  /* 0x000006d000017945 */ /* 0x000fe20003800000 */
[----:B------:R-:W-:Y:S01]  /*faa0*/  IMAD.MOV.U32 R7, RZ, RZ, -0x1 ;  /* 0xffffffffff077424 */ /* 0x000fe200078e00ff */
[----:B------:R-:W-:Y:S01]  /*fab0*/  PRMT R9, RZ, 0x7610, R9 ;  /* 0x00007610ff097816 */ /* 0x000fe20000000009 */
[----:B------:R-:W-:Y:S01]  /*fac0*/  IMAD.MOV.U32 R6, RZ, RZ, -0x1 ;  /* 0xffffffffff067424 */ /* 0x000fe200078e00ff */
[----:B------:R-:W-:-:S02]  /*fad0*/  ISETP.LT.U32.AND P0, PT, R5, 0x3, P0 ;  /* 0x000000030500780c */ /* 0x000fc40000701070 */
[----:B------:R-:W0:Y:S01]  /*fae0*/  @P1 S2R R3, SR_CgaCtaId ;  /* 0x0000000000031919 */ /* 0x000e220000008800 */
[----:B------:R-:W-:Y:S02]  /*faf0*/  @P1 MOV R2, 0x400 ;  /* 0x0000040000021802 */ /* 0x000fe40000000f00 */
[----:B------:R-:W-:Y:S02]  /*fb00*/  PLOP3.LUT P2, PT, PT, PT, UP0, 0x80, 0x0 ;  /* 0x000000000000781c */ /* 0x000fe40003f4f008 */
[----:B0-----:R-:W-:Y:S01]  /*fb10*/  @P1 LEA R4, R3, R2, 0x18 ;  /* 0x0000000203041211 */ /* 0x001fe200078ec0ff */
[----:B------:R-:W-:-:S03]  /*fb20*/  IMAD.WIDE.U32 R2, R8, -0x55555555, RZ ;  /* 0xaaaaaaab08027825 */ /* 0x000fc600078e00ff */
[----:B------:R0:W-:Y:S02]  /*fb30*/  @P1 SYNCS.ARRIVE.TRANS64.A1T0 RZ, [R4+URZ+0x48], RZ ;  /* 0x000048ff04ff19a7 */ /* 0x0001e4000810003f */
[----:B------:R-:W-:Y:S02]  /*fb40*/  SHF.R.U32.HI R5, RZ, 0x1, R3 ;  /* 0x00000001ff057819 */ /* 0x000fe40000011603 */
[----:B------:R-:W-:Y:S02]  /*fb50*/  SEL R3, RZ, 0x1, !P0 ;  /* 0x00000001ff037807 */ /* 0x000fe40004000000 */
[----:B------:R-:W-:Y:S01]  /*fb60*/  PRMT R2, RZ, 0x7610, R2 ;  /* 0x00007610ff027816 */ /* 0x000fe20000000002 */
[----:B------:R-:W-:Y:S01]  /*fb70*/  IMAD R8, R5, -0x3, R8 ;  /* 0xfffffffd05087824 */ /* 0x000fe200078e0208 */
[----:B------:R-:W-:-:S04]  /*fb80*/  LOP3.LUT R0, R0, R3, RZ, 0x3c, !PT ;  /* 0x0000000300007212 */ /* 0x000fc800078e3cff */
[----:B------:R-:W-:Y:S01]  /*fb90*/  @P2 LOP3.LUT R0, R0, 0x1, R5, 0x78, !PT ;  /* 0x0000000100002812 */ /* 0x000fe200078e7805 */
[----:B------:R-:W-:Y:S01]  /*fba0*/  IMAD.MOV.U32 R5, RZ, RZ, -0x1 ;  /* 0xffffffffff057424 */ /* 0x000fe200078e00ff */
[----:B---3--:R-:W-:-:S04]  /*fbb0*/  IADD3 R12, P1, R12, UR24, RZ ;  /* 0x000000180c0c7c10 */ /* 0x008fc8000ff3e0ff */
[----:B--2---:R-:W-:Y:S01]  /*fbc0*/  IADD3.X R15, R15, UR21, RZ, P1, !PT ;  /* 0x000000150f0f7c10 */ /* 0x004fe20008ffe4ff */
[----:B------:R0:W-:Y:S01]  /*fbd0*/  STL [R1+0x84], R12 ;  /* 0x0000840c01007387 */ /* 0x0001e20000100800 */
[----:B------:R-:W-:-:S03]  /*fbe0*/  ISETP.GE.U32.AND P0, PT, R12, UR8, PT ;  /* 0x000000080c007c0c */ /* 0x000fc6000bf06070 */
[----:B------:R0:W-:Y:S01]  /*fbf0*/  STL [R1+0x80], R15 ;  /* 0x0000800f01007387 */ /* 0x0001e20000100800 */
[----:B------:R-:W-:-:S13]  /*fc00*/  ISETP.GE.U32.AND.EX P0, PT, R15, UR9, PT, P0 ;  /* 0x000000090f007c0c */ /* 0x000fda000bf06100 */
[----:B0-----:R-:W-:Y:S05]  /*fc10*/  @P0 BRA `(.L_x_311) ;  /* 0x0000000400500947 */ /* 0x001fea0003800000 */
[----:B------:R-:W-:Y:S01]  /*fc20*/  ULDC.64 UR8, c[0x0][0x628] ;  /* 0x00018a0000087ab9 */ /* 0x000fe20000000a00 */
[----:B------:R-:W0:Y:S01]  /*fc30*/  S2R R11, SR_CTAID.X ;  /* 0x00000000000b7919 */ /* 0x000e220000002500 */
[----:B------:R-:W-:Y:S01]  /*fc40*/  ISETP.NE.U32.AND P0, PT, RZ, UR8, PT ;  /* 0x00000008ff007c0c */ /* 0x000fe2000bf05070 */
[----:B------:R-:W-:Y:S01]  /*fc50*/  ULDC UR11, c[0x0][0x630] ;  /* 0x00018c00000b7ab9 */ /* 0x000fe20000000800 */
[----:B------:R-:W-:Y:S01]  /*fc60*/  IMAD.MOV.U32 R2, RZ, RZ, R12 ;  /* 0x000000ffff027224 */ /* 0x000fe200078e000c */
[----:B------:R-:W1:Y:S01]  /*fc70*/  S2R R10, SR_CTAID.Y ;  /* 0x00000000000a7919 */ /* 0x000e620000002600 */
[----:B------:R-:W-:Y:S01]  /*fc80*/  ISETP.NE.AND.EX P0, PT, RZ, UR9, PT, P0 ;  /* 0x00000009ff007c0c */ /* 0x000fe2000bf05300 */
[----:B------:R-:W-:-:S12]  /*fc90*/  IMAD.MOV.U32 R3, RZ, RZ, R15 ;  /* 0x000000ffff037224 */ /* 0x000fd800078e000f */
[----:B------:R-:W-:Y:S05]  /*fca0*/  @!P0 BRA `(.L_x_312) ;  /* 0x0000000000288947 */ /* 0x000fea0003800000 */
[----:B------:R-:W-:Y:S02]  /*fcb0*/  ULDC UR10, c[0x0][0x634] ;  /* 0x00018d00000a7ab9 */ /* 0x000fe40000000800 */
[----:B------:R-:W-:-:S05]  /*fcc0*/  IADD3 R7, P0, R12, UR10, RZ ;  /* 0x0000000a0c077c10 */ /* 0x000fca000ff1e0ff */
[----:B------:R-:W-:-:S04]  /*fcd0*/  IMAD.X R13, RZ, RZ, R15, P0 ;  /* 0x000000ffff0d7224 */ /* 0x000fc800000e060f */
[----:B------:R-:W-:-:S04]  /*fce0*/  IMAD.WIDE.U32 R4, R13, UR8, RZ ;  /* 0x000000080d047c25 */ /* 0x000fc8000f8e00ff */
[----:B------:R-:W-:-:S04]  /*fcf0*/  IMAD.WIDE.U32 R4, P0, R7, UR9, R4 ;  /* 0x0000000907047c25 */ /* 0x000fc8000f800004 */
[----:B------:R-:W-:-:S04]  /*fd00*/  IMAD.WIDE.U32 R6, R7, UR8, RZ ;  /* 0x0000000807067c25 */ /* 0x000fc8000f8e00ff */
[----:B------:R-:W-:Y:S01]  /*fd10*/  IMAD.X R3, RZ, RZ, RZ, P0 ;  /* 0x000000ffff037224 */ /* 0x000fe200000e06ff */
[----:B------:R-:W-:Y:S01]  /*fd20*/  IADD3 RZ, P0, R7, R4, RZ ;  /* 0x0000000407ff7210 */ /* 0x000fe20007f1e0ff */
[----:B------:R-:W-:-:S04]  /*fd30*/  IMAD.MOV.U32 R2, RZ, RZ, R5 ;  /* 0x000000ffff027224 */ /* 0x000fc800078e0005 */
[----:B------:R-:W-:-:S08]  /*fd40*/  IMAD.WIDE.U32.X R2, R13, UR9, R2, P0 ;  /* 0x000000090d027c25 */ /* 0x000fd000080e0402 */
.L_x_312:
[--C-:B------:R-:W-:Y:S01]  /*fd50*/  SHF.R.U64 R6, R2, UR11, R3.reuse ;  /* 0x0000000b02067c19 */ /* 0x100fe20008001203 */
[----:B------:R-:W-:Y:S01]  /*fd60*/  ULDC.64 UR8, c[0x0][0x620] ;  /* 0x0001880000087ab9 */ /* 0x000fe20000000a00 */
[----:B------:R-:W-:Y:S01]  /*fd70*/  SHF.R.U32.HI R2, RZ, UR11, R3 ;  /* 0x0000000bff027c19 */ /* 0x000fe20008011603 */
[----:B------:R-:W-:Y:S01]  /*fd80*/  IMAD.MOV.U32 R3, RZ, RZ, R15 ;  /* 0x000000ffff037224 */ /* 0x000fe200078e000f */
[----:B------:R-:W-:Y:S01]  /*fd90*/  IADD3 R5, P0, RZ, -R6, RZ ;  /* 0x80000006ff057210 */ /* 0x000fe20007f1e0ff */
[----:B------:R-:W2:Y:S01]  /*fda0*/  LDC R16, c[0x0][0x144] ;  /* 0x00005100ff107b82 */ /* 0x000ea20000000800 */
[----:B0-----:R-:W-:Y:S01]  /*fdb0*/  I2FP.F32.U32 R7, R11 ;  /* 0x0000000b00077245 */ /* 0x001fe20000201000 */
[----:B------:R-:W-:Y:S01]  /*fdc0*/  ULDC.64 UR14, c[0x0][0x640] ;  /* 0x00019000000e7ab9 */ /* 0x000fe20000000a00 */
[----:B------:R-:W-:Y:S01]  /*fdd0*/  ULDC UR10, c[0x0][0x608] ;  /* 0x00018200000a7ab9 */ /* 0x000fe20000000800 */
[----:B------:R-:W-:Y:S01]  /*fde0*/  IMAD.X R2, RZ, RZ, ~R2, P0 ;  /* 0x000000ffff027224 */ /* 0x000fe200000e0e02 */
[----:B------:R-:W-:-:S03]  /*fdf0*/  ISETP.NE.U32.AND P0, PT, RZ, UR14, PT ;  /* 0x0000000eff007c0c */ /* 0x000fc6000bf05070 */
[----:B------:R-:W-:Y:S01]  /*fe00*/  IMAD R4, R2, UR8, RZ ;  /* 0x0000000802047c24 */ /* 0x000fe2000f8e02ff */
[----:B------:R-:W0:Y:S01]  /*fe10*/  LDC R13, c[0x0][0x148] ;  /* 0x00005200ff0d7b82 */ /* 0x000e220000000800 */
[----:B------:R-:W-:Y:S01]  /*fe20*/  IMAD.MOV.U32 R2, RZ, RZ, R12 ;  /* 0x000000ffff027224 */ /* 0x000fe200078e000c */
[----:B------:R-:W-:-:S03]  /*fe30*/  ISETP.NE.AND.EX P0, PT, RZ, UR15, PT, P0 ;  /* 0x0000000fff007c0c */ /* 0x000fc6000bf05300 */
[----:B------:R-:W-:Y:S01]  /*fe40*/  IMAD.WIDE.U32 R2, R5, UR8, R2 ;  /* 0x0000000805027c25 */ /* 0x000fe2000f8e0002 */
[----:B------:R-:W-:-:S03]  /*fe50*/  ULDC UR8, c[0x0][0x150] ;  /* 0x0000540000087ab9 */ /* 0x000fc60000000800 */
[----:B------:R-:W-:Y:S02]  /*fe60*/  IMAD R5, R5, UR9, R4 ;  /* 0x0000000905057c24 */ /* 0x000fe4000f8e0204 */
[----:B------:R-:W-:Y:S01]  /*fe70*/  FMUL R4, R7, UR8 ;  /* 0x0000000807047c20 */ /* 0x000fe20008400000 */
[----:B------:R-:W-:Y:S01]  /*fe80*/  ULDC UR8, c[0x0][0x618] ;  /* 0x0001860000087ab9 */ /* 0x000fe20000000800 */
[----:B------:R-:W-:Y:S01]  /*fe90*/  ULDC UR9, c[0x0][0x154] ;  /* 0x0000550000097ab9 */ /* 0x000fe20000000800 */
[----:B------:R-:W-:-:S03]  /*fea0*/  IMAD.IADD R3, R3, 0x1, R5 ;  /* 0x0000000103037824 */ /* 0x000fc600078e0205 */
[----:B------:R-:W3:Y:S02]  /*feb0*/  F2I.U32.TRUNC.NTZ R4, R4 ;  /* 0x0000000400047305 */ /* 0x000ee4000020f000 */
[----:B------:R-:W-:Y:S02]  /*fec0*/  SHF.R.U64 R7, R2, UR8, R3 ;  /* 0x0000000802077c19 */ /* 0x000fe40008001203 */
[----:B-1----:R-:W-:-:S05]  /*fed0*/  I2FP.F32.U32 R2, R10 ;  /* 0x0000000a00027245 */ /* 0x002fca0000201000 */
[----:B------:R-:W-:Y:S01]  /*fee0*/  FMUL R5, R2, UR9 ;  /* 0x0000000902057c20 */ /* 0x000fe20008400000 */
[----:B------:R-:W-:Y:S01]  /*fef0*/  SHF.R.U32.HI R2, RZ, UR8, R3 ;  /* 0x00000008ff027c19 */ /* 0x000fe20008011603 */
[----:B------:R-:W-:Y:S02]  /*ff00*/  ULDC UR8, c[0x0][0x658] ;  /* 0x0001960000087ab9 */ /* 0x000fe40000000800 */
[----:B------:R1:W4:Y:S01]  /*ff10*/  F2I.U32.TRUNC.NTZ R15, R5 ;  /* 0x00000005000f7305 */ /* 0x000322000020f000 */
[--C-:B------:R-:W-:Y:S02]  /*ff20*/  SHF.R.U64 R14, R7, UR10, R2.reuse ;  /* 0x0000000a070e7c19 */ /* 0x100fe40008001202 */
[----:B------:R-:W-:Y:S01]  /*ff30*/  SHF.R.U32.HI R3, RZ, UR10, R2 ;  /* 0x0000000aff037c19 */ /* 0x000fe20008011602 */
[----:B---3--:R-:W-:-:S03]  /*ff40*/  IMAD.MOV R2, RZ, RZ, -R4 ;  /* 0x000000ffff027224 */ /* 0x008fc600078e0a04 */
[----:B------:R-:W-:Y:S01]  /*ff50*/  SHF.R.U64 R12, R14, UR8, R3 ;  /* 0x000000080e0c7c19 */ /* 0x000fe20008001203 */
[----:B--2---:R-:W-:Y:S01]  /*ff60*/  IMAD R17, R16, R2, R11 ;  /* 0x0000000210117224 */ /* 0x004fe200078e020b */
[----:B------:R-:W-:-:S03]  /*ff70*/  SHF.R.U32.HI R4, RZ, UR8, R3 ;  /* 0x00000008ff047c19 */ /* 0x000fc60008011603 */
[----:B------:R-:W-:Y:S02]  /*ff80*/  IMAD.MOV.U32 R2, RZ, RZ, R12 ;  /* 0x000000ffff027224 */ /* 0x000fe400078e000c */
[----:B------:R-:W-:Y:S01]  /*ff90*/  IMAD.MOV.U32 R3, RZ, RZ, R4 ;  /* 0x000000ffff037224 */ /* 0x000fe200078e0004 */
[----:B-1--4-:R-:W-:Y:S06]  /*ffa0*/  @!P0 BRA `(.L_x_313) ;  /* 0x0000000000288947 */ /* 0x012fec0003800000 */
[----:B------:R-:W-:Y:S02]  /*ffb0*/  ULDC UR8, c[0x0][0x64c] ;  /* 0x0001930000087ab9 */ /* 0x000fe40000000800 */
[----:B------:R-:W-:-:S05]  /*ffc0*/  IADD3 R3, P0, R12, UR8, RZ ;  /* 0x000000080c037c10 */ /* 0x000fca000ff1e0ff */
[----:B------:R-:W-:-:S04]  /*ffd0*/  IMAD.X R11, RZ, RZ, R4, P0 ;  /* 0x000000ffff0b7224 */ /* 0x000fc800000e0604 */
[----:B------:R-:W-:-:S04]  /*ffe0*/  IMAD.WIDE.U32 R4, R11, UR14, RZ ;  /* 0x0000000e0b047c25 */ /* 0x000fc8000f8e00ff */
[----:B------:R-:W-:-:S04]  /*fff0*/  IMAD.WIDE.U32 R4, P0, R3, UR15, R4 ;  /* 0x0000000f03047c25 */ /* 0x000fc8000f800004 */
[----:B------:R-:W-:-:S04]  /*10000*/  IMAD.WIDE.U32 R2, R3, UR14, RZ ;  /* 0x0000000e03027c25 */ /* 0x000fc8000f8e00ff */
[----:B------:R-:W-:Y:S01]  /*10010*/  IMAD.MOV.U32 R2, RZ, RZ, R5 ;  /* 0x000000ffff027224 */ /* 0x000fe200078e0005 */
[----:B------:R-:W-:Y:S01]  /*10020*/  IADD3 RZ, P1, R3, R4, RZ ;  /* 0x0000000403ff7210 */ /* 0x000fe20007f3e0ff */
[----:B------:R-:W-:-:S04]  /*10030*/  IMAD.X R3, RZ, RZ, RZ, P0 ;  /* 0x000000ffff037224 */ /* 0x000fc800000e06ff */
[----:B------:R-:W-:-:S08]  /*10040*/  IMAD.WIDE.U32.X R2, R11, UR15, R2, P1 ;  /* 0x0000000f0b027c25 */ /* 0x000fd000088e0402 */
.L_x_313:
[----:B------:R-:W-:Y:S01]  /*10050*/  ULDC UR8, c[0x0][0x648] ;  /* 0x0001920000087ab9 */ /* 0x000fe20000000800 */
[----:B------:R-:W-:Y:S01]  /*10060*/  IMAD.MOV R15, RZ, RZ, -R15 ;  /* 0x000000ffff0f7224 */ /* 0x000fe200078e0a0f */
[----:B------:R-:W-:Y:S01]  /*10070*/  SHF.R.U64 R3, R2, UR8, R3 ;  /* 0x0000000802037c19 */ /* 0x000fe20008001203 */
[----:B------:R-:W-:Y:S01]  /*10080*/  ULDC UR8, c[0x0][0x638] ;  /* 0x00018e0000087ab9 */ /* 0x000fe20000000800 */
[----:B------:R-:W-:Y:S01]  /*10090*/  LOP3.LUT R2, R14, UR18, RZ, 0xc0, !PT ;  /* 0x000000120e027c12 */ /* 0x000fe2000f8ec0ff */
[----:B0-----:R-:W-:Y:S01]  /*100a0*/  @P4 IMAD R17, R13, R15, R10 ;  /* 0x0000000f0d114224 */ /* 0x001fe200078e020a */
[----:B------:R-:W-:Y:S01]  /*100b0*/  LOP3.LUT R7, R7, UR4, RZ, 0xc0, !PT ;  /* 0x0000000407077c12 */ /* 0x000fe2000f8ec0ff */
[----:B------:R-:W-:Y:S01]  /*100c0*/  IMAD.MOV R5, RZ, RZ, -R3 ;  /* 0x000000ffff057224 */ /* 0x000fe200078e0a03 */
[----:B------:R-:W-:Y:S01]  /*100d0*/  ULDC UR9, c[0x0][0x610] ;  /* 0x0001840000097ab9 */ /* 0x000fe20000000800 */
[----:B------:R-:W-:Y:S02]  /*100e0*/  IMAD R2, R3, UR5, R2 ;  /* 0x0000000503027c24 */ /* 0x000fe4000f8e0202 */
[----:B------:R-:W-:Y:S01]  /*100f0*/  IMAD R12, R5, UR8, R12 ;  /* 0x00000008050c7c24 */ /* 0x000fe2000f8e020c */
[----:B------:R-:W-:Y:S01]  /*10100*/  ULDC UR8, c[0x0][0x600] ;  /* 0x0001800000087ab9 */ /* 0x000fe20000000800 */
[----:B------:R-:W-:-:S02]  /*10110*/  IMAD R5, R2, UR9, R17 ;  /* 0x0000000902057c24 */ /* 0x000fc4000f8e0211 */
[----:B------:R-:W-:Y:S02]  /*10120*/  IMAD R12, R12, UR8, R7 ;  /* 0x000000080c0c7c24 */ /* 0x000fe4000f8e0207 */
[----:B------:R-:W-:-:S03]  /*10130*/  IMAD.MOV.U32 R2, RZ, RZ, 0x1 ;  /* 0x00000001ff027424 */ /* 0x000fc600078e00ff */
[----:B------:R-:W-:Y:S02]  /*10140*/  SEL R7, R12, R5, !P4 ;  /* 0x000000050c077207 */ /* 0x000fe40006000000 */
[----:B------:R-:W-:-:S07]  /*10150*/  SEL R5, R5, R12, !P4 ;  /* 0x0000000c05057207 */ /* 0x000fce0006000000 */
.L_x_311:
[----:B------:R-:W-:Y:S05]  /*10160*/  BSYNC B1 ;  /* 0x0000000000017941 */ /* 0x000fea0003800000 */
.L_x_310:
[----:B------:R-:W-:-:S13]  /*10170*/  LOP3.LUT P0, RZ, R2, 0xff, RZ, 0xc0, !PT ;  /* 0x000000ff02ff7812 */ /* 0x000fda000780c0ff */
[----:B------:R-:W-:Y:S05]  /*10180*/  @P0 BRA `(.L_x_314) ;  /* 0xfffffff400180947 */ /* 0x000fea000383ffff */
[----:B------:R-:W-:Y:S05]  /*10190*/  BSYNC B0 ;  /* 0x0000000000007941 */ /* 0x000fea0003800000 */
.L_x_303:
[----:B------:R-:W-:-:S03]  /*101a0*/  UMOV UR8, 0xffffffff ;  /* 0xffffffff00087882 */ /* 0x000fc60000000000 */
[----:B------:R-:W-:Y:S05]  /*101b0*/  BRA.DIV UR8, `(.L_x_315) ;  /* 0x0000000608047947 */ /* 0x000fea000b800000 */
[----:B------:R-:W-:-:S13]  /*101c0*/  ELECT P0, URZ, PT ;  /* 0x00000000003f782f */ /* 0x000fda0003800000 */
.L_x_328:
[----:B------:R-:W-:Y:S04]  /*101d0*/  BSSY B0, `(.L_x_316) ;  /* 0x0000023000007945 */ /* 0x000fe80003800000 */
[----:B------:R-:W-:Y:S05]  /*101e0*/  @!P0 BRA `(.L_x_317) ;  /* 0x0000000000848947 */ /* 0x000fea0003800000 */
[----:B------:R-:W-:-:S04]  /*101f0*/  ULOP3.LUT UR8, UR13, 0x2, URZ, 0xfc, !UPT ;  /* 0x000000020d087892 */ /* 0x000fc8000f8efc3f */
[----:B------:R-:W-:-:S06]  /*10200*/  UISETP.NE.AND UP0, UPT, UR8, 0x3, UPT ;  /* 0x000000030800788c */ /* 0x000fcc000bf05270 */
[----:B------:R-:W-:-:S13]  /*10210*/  PLOP3.LUT P0, PT, PT, PT, UP0, 0x80, 0x0 ;  /* 0x000000000000781c */ /* 0x000fda0003f0f008 */
[----:B------:R-:W-:Y:S05]  /*10220*/  @!P0 BRA `(.L_x_318) ;  /* 0x0000000000048947 */ /* 0x000fea0003800000 */
[----:B------:R-:W-:Y:S01]  /*10230*/  BPT.TRAP 0x1 ;  /* 0x000000040000795c */ /* 0x000fe20000300000 */
.L_x_318:
[----:B------:R-:W0:Y:S01]  /*10240*/  S2R R3, SR_CgaCtaId ;  /* 0x0000000000037919 */ /* 0x000e220000008800 */
[----:B------:R-:W-:-:S04]  /*10250*/  MOV R2, 0x400 ;  /* 0x0000040000027802 */ /* 0x000fc80000000f00 */
[----:B0-----:R-:W-:Y:S02]  /*10260*/  LEA R3, R3, R2, 0x18 ;  /* 0x0000000203037211 */ /* 0x001fe400078ec0ff */
[----:B------:R-:W-:-:S03]  /*10270*/  SHF.L.U32 R2, R0, 0x1f, RZ ;  /* 0x0000001f00027819 */ /* 0x000fc600000006ff */
[----:B------:R-:W-:-:S04]  /*10280*/  VIADD R3, R3, 0x18 ;  /* 0x0000001803037836 */ /* 0x000fc80000000000 */
[C---:B------:R-:W-:Y:S02]  /*10290*/  IMAD R7, R8.reuse, 0x8, R3 ;  /* 0x0000000808077824 */ /* 0x040fe400078e0203 */
[----:B------:R-:W-:Y:S02]  /*102a0*/  VIADD R8, R8, 0x1 ;  /* 0x0000000108087836 */ /* 0x000fe40000000000 */
[----:B------:R-:W0:Y:S03]  /*102b0*/  SYNCS.PHASECHK.TRANS64.TRYWAIT P0, [R7+URZ], R2 ;  /* 0x00000002070075a7 */ /* 0x000e26000800017f */
[----:B------:R-:W-:-:S04]  /*102c0*/  ISETP.NE.AND P1, PT, R8, 0x3, PT ;  /* 0x000000030800780c */ /* 0x000fc80003f25270 */
[----:B------:R-:W-:Y:S02]  /*102d0*/  SEL R5, RZ, 0x1, P1 ;  /* 0x00000001ff057807 */ /* 0x000fe40000800000 */
[----:B------:R-:W-:Y:S02]  /*102e0*/  SEL R8, R8, RZ, P1 ;  /* 0x000000ff08087207 */ /* 0x000fe40000800000 */
[----:B------:R-:W-:-:S03]  /*102f0*/  LOP3.LUT R5, R0, R5, RZ, 0x3c, !PT ;  /* 0x0000000500057212 */ /* 0x000fc600078e3cff */
[----:B------:R-:W-:Y:S01]  /*10300*/  IMAD R9, R8, 0x8, R3 ;  /* 0x0000000808097824 */ /* 0x000fe200078e0203 */
[----:B------:R-:W-:Y:S01]  /*10310*/  SHF.L.U32 R4, R5, 0x1f, RZ ;  /* 0x0000001f05047819 */ /* 0x000fe200000006ff */
[----:B0-----:R-:W-:Y:S06]  /*10320*/  @!P0 BRA `(.L_x_319) ;  /* 0x0000000000c88947 */ /* 0x001fec0003800000 */
.L_x_329:
[----:B------:R-:W1:Y:S01]  /*10330*/  SYNCS.PHASECHK.TRANS64.TRYWAIT P0, [R9+URZ], R4 ;  /* 0x00000004090075a7 */ /* 0x000e62000800017f */
[----:B------:R-:W-:-:S05]  /*10340*/  VIADD R0, R8, 0x1 ;  /* 0x0000000108007836 */ /* 0x000fca0000000000 */
[----:B------:R-:W-:-:S04]  /*10350*/  ISETP.NE.AND P1, PT, R0, 0x3, PT ;  /* 0x000000030000780c */ /* 0x000fc80003f25270 */
[----:B0-----:R-:W-:Y:S02]  /*10360*/  SEL R2, RZ, 0x1, P1 ;  /* 0x00000001ff027807 */ /* 0x001fe40000800000 */
[----:B------:R-:W-:Y:S02]  /*10370*/  SEL R0, R0, RZ, P1 ;  /* 0x000000ff00007207 */ /* 0x000fe40000800000 */
[----:B------:R-:W-:Y:S01]  /*10380*/  LOP3.LUT R2, R5, R2, RZ, 0x3c, !PT ;  /* 0x0000000205027212 */ /* 0x000fe200078e3cff */
[----:B-1----:R-:W-:Y:S06]  /*10390*/  @!P0 BRA `(.L_x_320) ;  /* 0x0000000000c08947 */ /* 0x002fec0003800000 */
.L_x_330:
[----:B------:R-:W-:Y:S01]  /*103a0*/  IMAD R3, R0, 0x8, R3 ;  /* 0x0000000800037824 */ /* 0x000fe200078e0203 */
[----:B------:R-:W-:-:S07]  /*103b0*/  SHF.L.U32 R0, R2, 0x1f, RZ ;  /* 0x0000001f02007819 */ /* 0x000fce00000006ff */
.L_x_321:
[----:B-1----:R1:W2:Y:S02]  /*103c0*/  SYNCS.PHASECHK.TRANS64.TRYWAIT P0, [R3+URZ], R0 ;  /* 0x00000000030075a7 */ /* 0x0022a4000800017f */
[----:B--2---:R-:W-:Y:S05]  /*103d0*/  @!P0 NANOSLEEP.SYNCS 0x989680 ;  /* 0x009896800000895d */ /* 0x004fea0003900000 */
[----:B------:R-:W2:Y:S02]  /*103e0*/  @!P0 SYNCS.PHASECHK.TRANS64 P0, [R3+URZ], R0 ;  /* 0x00000000030085a7 */ /* 0x000ea4000800007f */
[----:B--2---:R-:W-:Y:S05]  /*103f0*/  @!P0 BRA `(.L_x_321) ;  /* 0xfffffffc00f08947 */ /* 0x004fea000383ffff */
.L_x_317:
[----:B------:R-:W-:Y:S05]  /*10400*/  BSYNC B0 ;  /* 0x0000000000007941 */ /* 0x000fea0003800000 */
.L_x_316:
[----:B------:R-:W-:Y:S05]  /*10410*/  EXIT ;  /* 0x000000000000794d */ /* 0x000fea0003800000 */
.L_x_21:
[----:B-1----:R-:W-:-:S04]  /*10420*/  IMAD.U32 R3, RZ, RZ, UR7 ;  /* 0x00000007ff037e24 */ /* 0x002fc8000f8e00ff */
[----:B------:R1:W3:Y:S03]  /*10430*/  SYNCS.PHASECHK.TRANS64.TRYWAIT P0, [R3+URZ], R0 ;  /* 0x00000000030075a7 */ /* 0x0002e6000800017f */
[----:B---3--:R-:W-:Y:S05]  /*10440*/  @!P0 NANOSLEEP.SYNCS 0x989680 ;  /* 0x009896800000895d */ /* 0x008fea0003900000 */
[----:B------:R-:W3:Y:S02]  /*10450*/  @!P0 SYNCS.PHASECHK.TRANS64 P0, [R3+URZ], R0 ;  /* 0x00000000030085a7 */ /* 0x000ee4000800007f */
[----:B---3--:R-:W-:Y:S05]  /*10460*/  @!P0 BRA `(.L_x_21) ;  /* 0xfffffffc00ec8947 */ /* 0x008fea000383ffff */
[----:B------:R-:W-:Y:S05]  /*10470*/  BRA `(.L_x_20) ;  /* 0xffffff18006c7947 */ /* 0x000fea000383ffff */
.L_x_27:
[----:B-----5:R1:W-:Y:S02]  /*10480*/  STL [R1+0x90], R0 ;  /* 0x0000900001007387 */ /* 0x0203e40000100800 */
[----:B-1----:R-:W-:-:S04]  /*10490*/  IMAD.U32 R0, RZ, RZ, UR9 ;  /* 0x00000009ff007e24 */ /* 0x002fc8000f8e00ff */
[----:B------:R1:W4:Y:S03]  /*104a0*/  SYNCS.PHASECHK.TRANS64.TRYWAIT P0, [R0+URZ], R229 ;  /* 0x000000e5000075a7 */ /* 0x000326000800017f */
[----:B----4-:R-:W-:Y:S05]  /*104b0*/  @!P0 NANOSLEEP.SYNCS 0x989680 ;  /* 0x009896800000895d */ /* 0x010fea0003900000 */
[----:B------:R1:W4:Y:S02]  /*104c0*/  @!P0 SYNCS.PHASECHK.TRANS64 P0, [R0+URZ], R229 ;  /* 0x000000e5000085a7 */ /* 0x000324000800007f */
[----:B-1----:R1:W5:Y:S02]  /*104d0*/  LDL.LU R0, [R1+0x90] ;  /* 0x0000900001007983 */ /* 0x0023640000300800 */
[----:B-1--4-:R-:W-:Y:S05]  /*104e0*/  @!P0 BRA `(.L_x_27) ;  /* 0xfffffffc00e48947 */ /* 0x012fea000383ffff */
[----:B------:R-:W-:Y:S05]  /*104f0*/  BRA `(.L_x_26) ;  /* 0xffffff2800d07947 */ /* 0x000fea000383ffff */
.L_x_304:
[----:B------:R-:W-:Y:S01]  /*10500*/  BSSY B1, `(.L_x_322) ;  /* 0x0000006000017945 */ /* 0x000fe20003800000 */
[----:B------:R-:W-:-:S07]  /*10510*/  IMAD.MOV.U32 R2, RZ, RZ, -0x1 ;  /* 0xffffffffff027424 */ /* 0x000fce00078e00ff */
[----:B------:R-:W-:Y:S05]  /*10520*/  WARPSYNC.COLLECTIVE R2, `(.L_x_323) ;  /* 0x00000000020c7348 */ /* 0x000fea0003c00000 */
[----:B------:R-:W-:Y:S02]  /*10530*/  ELECT P0, UR62, PT ;  /* 0x00000000003e782f */ /* 0x000fe40003800000 */
[----:B------:R-:W-:Y:S01]  /*10540*/  MOV R2, UR62 ;  /* 0x0000003e00027c02 */ /* 0x000fe20008000f00 */
[----:B------:R-:W-:Y:S10]  /*10550*/  ENDCOLLECTIVE ;  /* 0x000000000000791b */ /* 0x000ff40003800000 */
.L_x_323:
[----:B------:R-:W-:Y:S05]  /*10560*/  BSYNC B1 ;  /* 0x0000000000017941 */ /* 0x000fea0003800000 */
.L_x_322:
[----:B------:R-:W-:Y:S05]  /*10570*/  BRA `(.L_x_324) ;  /* 0xfffffff000287947 */ /* 0x000fea000383ffff */
.L_x_307:
[----:B0-----:R0:W2:Y:S02]  /*10580*/  SYNCS.PHASECHK.TRANS64.TRYWAIT P0, [R11+URZ+0x18], R4 ;  /* 0x000018040b0075a7 */ /* 0x0010a4000800017f */
[----:B--2---:R-:W-:Y:S05]  /*10590*/  @!P0 NANOSLEEP.SYNCS 0x989680 ;  /* 0x009896800000895d */ /* 0x004fea0003900000 */
[----:B------:R-:W2:Y:S02]  /*105a0*/  @!P0 SYNCS.PHASECHK.TRANS64 P0, [R11+URZ+0x18], R4 ;  /* 0x000018040b0085a7 */ /* 0x000ea4000800007f */
[----:B--2---:R-:W-:Y:S05]  /*105b0*/  @!P0 BRA `(.L_x_307) ;  /* 0xfffffffc00f08947 */ /* 0x004fea000383ffff */
[----:B------:R-:W-:Y:S05]  /*105c0*/  BRA `(.L_x_325) ;  /* 0xfffffff000687947 */ /* 0x000fea000383ffff */
.L_x_315:
[----:B------:R-:W-:Y:S01]  /*105d0*/  BSSY B0, `(.L_x_326) ;  /* 0x0000006000007945 */ /* 0x000fe20003800000 */
[----:B------:R-:W-:-:S07]  /*105e0*/  IMAD.MOV.U32 R2, RZ, RZ, -0x1 ;  /* 0xffffffffff027424 */ /* 0x000fce00078e00ff */
[----:B------:R-:W-:Y:S05]  /*105f0*/  WARPSYNC.COLLECTIVE R2, `(.L_x_327) ;  /* 0x00000000020c7348 */ /* 0x000fea0003c00000 */
[----:B------:R-:W-:Y:S02]  /*10600*/  ELECT P0, UR62, PT ;  /* 0x00000000003e782f */ /* 0x000fe40003800000 */
[----:B------:R-:W-:Y:S01]  /*10610*/  MOV R2, UR62 ;  /* 0x0000003e00027c02 */ /* 0x000fe20008000f00 */
[----:B------:R-:W-:Y:S10]  /*10620*/  ENDCOLLECTIVE ;  /* 0x000000000000791b */ /* 0x000ff40003800000 */
.L_x_327:
[----:B------:R-:W-:Y:S05]  /*10630*/  BSYNC B0 ;  /* 0x0000000000007941 */ /* 0x000fea0003800000 */
.L_x_326:
[----:B------:R-:W-:Y:S05]  /*10640*/  BRA `(.L_x_328) ;  /* 0xfffffff800e07947 */ /* 0x000fea000383ffff */
.L_x_319:
[----:B0-----:R0:W1:Y:S02]  /*10650*/  SYNCS.PHASECHK.TRANS64.TRYWAIT P0, [R7+URZ], R2 ;  /* 0x00000002070075a7 */ /* 0x001064000800017f */
[----:B-1----:R-:W-:Y:S05]  /*10660*/  @!P0 NANOSLEEP.SYNCS 0x989680 ;  /* 0x009896800000895d */ /* 0x002fea0003900000 */
[----:B------:R-:W1:Y:S02]  /*10670*/  @!P0 SYNCS.PHASECHK.TRANS64 P0, [R7+URZ], R2 ;  /* 0x00000002070085a7 */ /* 0x000e64000800007f */
[----:B-1----:R-:W-:Y:S05]  /*10680*/  @!P0 BRA `(.L_x_319) ;  /* 0xfffffffc00f08947 */ /* 0x002fea000383ffff */
[----:B------:R-:W-:Y:S05]  /*10690*/  BRA `(.L_x_329) ;  /* 0xfffffffc00247947 */ /* 0x000fea000383ffff */
.L_x_320:
[----:B0-----:R0:W1:Y:S02]  /*106a0*/  SYNCS.PHASECHK.TRANS64.TRYWAIT P0, [R9+URZ], R4 ;  /* 0x00000004090075a7 */ /* 0x001064000800017f */
[----:B-1----:R-:W-:Y:S05]  /*106b0*/  @!P0 NANOSLEEP.SYNCS 0x989680 ;  /* 0x009896800000895d */ /* 0x002fea0003900000 */
[----:B------:R-:W1:Y:S02]  /*106c0*/  @!P0 SYNCS.PHASECHK.TRANS64 P0, [R9+URZ], R4 ;  /* 0x00000004090085a7 */ /* 0x000e64000800007f */
[----:B-1----:R-:W-:Y:S05]  /*106d0*/  @!P0 BRA `(.L_x_320) ;  /* 0xfffffffc00f08947 */ /* 0x002fea000383ffff */
[----:B------:R-:W-:Y:S05]  /*106e0*/  BRA `(.L_x_330) ;  /* 0xfffffffc002c7947 */ /* 0x000fea000383ffff */
.L_x_331:
[----:B------:R-:W-:-:S00]  /*106f0*/  BRA `(.L_x_331) ;  /* 0xfffffffc00fc7947 */ /* 0x000fc0000383ffff */
[----:B------:R-:W-:-:S00]  /*10700*/  NOP ;  /* 0x0000000000007918 */ /* 0x000fc00000000000 */
[----:B------:R-:W-:-:S00]  /*10710*/  NOP ;  /* 0x0000000000007918 */ /* 0x000fc00000000000 */
[----:B------:R-:W-:-:S00]  /*10720*/  NOP ;  /* 0x0000000000007918 */ /* 0x000fc00000000000 */
[----:B------:R-:W-:-:S00]  /*10730*/  NOP ;  /* 0x0000000000007918 */ /* 0x000fc00000000000 */
[----:B------:R-:W-:-:S00]  /*10740*/  NOP ;  /* 0x0000000000007918 */ /* 0x000fc00000000000 */
[----:B------:R-:W-:-:S00]  /*10750*/  NOP ;  /* 0x0000000000007918 */ /* 0x000fc00000000000 */
[----:B------:R-:W-:-:S00]  /*10760*/  NOP ;  /* 0x0000000000007918 */ /* 0x000fc00000000000 */
[----:B------:R-:W-:-:S00]  /*10770*/  NOP ;  /* 0x0000000000007918 */ /* 0x000fc00000000000 */
.L_x_332:


//--------------------- .nv.shared._ZN7cutlass13device_kernelINS_4gemm6kernel13GemmUniversalIN4cute5tupleIJiiiiEEENS1_10collective13CollectiveMmaINS1_37MainloopSm90TmaGmmaWarpSpecializedFP8ILi3ENS5_IJNS4_1CILi2EEESB_NSA_ILi1EEEEEENS1_35KernelTmaWarpSpecializedCooperativeEEENS5_IJNSA_ILi256EEENSA_ILi128EEENSA_ILi32EEEEEENS_12float_e4m3_tENS5_IJlSC_lEEESK_SL_NS4_8TiledMMAINS4_8MMA_AtomIJNS4_4SM904GMMA31MMA_64x128x32_F32E4M3E4M3_SS_TNILNSP_7ScaleInE1ELSR_1EEEEEENS4_6LayoutINS5_IJSB_SC_SC_EEENS5_IJSC_NSA_ILi0EEESW_EEEEENS5_IJNS4_10UnderscoreESZ_SZ_EEEEENS4_23SM90_TMA_LOAD_MULTICASTENS4_14ComposedLayoutINS4_7SwizzleILi1ELi4ELi3EEENS4_18smem_ptr_flag_bitsILi8EEENSU_INS5_IJNSA_ILi8EEESI_EEENS5_IJSI_SC_EEEEEEEvNS4_8identityES12_S1C_vS1D_EENS_8epilogue10collective6detail29Sm90TmaWarpSpecializedAdapterINS1G_15DefaultEpilogueISK_SL_SL_NS1F_6thread17LinearCombinationISK_Li1EffLNS1K_9ScaleType4KindE0ELNS_15FloatRoundStyleE2ESK_EENS1_15EpilogueDefaultEEEEEvvEEEEvNT_6ParamsE --------------------------
	.section	.nv.shared._ZN7cutlass13device_kernelINS_4gemm6kernel13GemmUniversalIN4cute5tupleIJiiiiEEENS1_10collective13CollectiveMmaINS1_37MainloopSm90TmaGmmaWarpSpecializedFP8ILi3ENS5_IJNS4_1CILi2EEESB_NSA_ILi1EEEEEENS1_35KernelTmaWarpSpecializedCooperativeEEENS5_IJNSA_ILi256EEENSA_ILi128EEENSA_ILi32EEEEEENS_12float_e4m3_tENS5_IJlSC_lEEESK_SL_NS4_8TiledMMAINS4_8MMA_AtomIJNS4_4SM904GMMA31MMA_64x128x32_F32E4M3E4M3_SS_TNILNSP_7ScaleInE1ELSR_1EEEEEENS4_6LayoutINS5_IJSB_SC_SC_EEENS5_IJSC_NSA_ILi0EEESW_EEEEENS5_IJNS4_10UnderscoreESZ_SZ_EEEEENS4_23SM90_TMA_LOAD_MULTICASTENS4_14ComposedLayoutINS4_7SwizzleILi1ELi4ELi3EEENS4_18smem_ptr_flag_bitsILi8EEENSU_INS5_IJNSA_ILi8EEESI_EEENS5_IJSI_SC_EEEEEEEvNS4_8identityES12_S1C_vS1D_EENS_8epilogue10collective6detail29Sm90TmaWarpSpecializedAdapterINS1G_15DefaultEpilogueISK_SL_SL_NS1F_6thread17LinearCombinationISK_Li1EffLNS1K_9ScaleType4KindE0ELNS_15FloatRoundStyleE2ESK_EENS1_15EpilogueDefaultEEEEEvvEEEEvNT_6ParamsE,"aw",@nobits
	.sectionflags	@""
	.align	16
	.zero		1024


//--------------------- .nv.shared.reserved.0     --------------------------
	.section	.nv.shared.reserved.0,"aw",@nobits
	.weak		__nv_reservedSMEM_offset_0_alias
	.size		__nv_reservedSMEM_offset_0_alias, 0, 0
	.other		__nv_reservedSMEM_offset_0_alias,@"STO_CUDA_RESERVED_SHARED STV_DEFAULT"
__nv_reservedSMEM_offset_0_alias:
	.zero		0


//--------------------- .nv.global                --------------------------
	.section	.nv.global,"aw",@nobits
.nv.global:
	.type		_ZN39_INTERNAL_0e0d7309_4_k_cu_ebc29996_51904cute1_E,@object
	.size		_ZN39_INTERNAL_0e0d7309_4_k_cu_ebc29996_51904cute1_E,(_ZN39_INTERNAL_0e0d7309_4_k_cu_ebc29996_51904cuda3std3__45__cpo6cbeginE - _ZN39_INTERNAL_0e0d7309_4_k_cu_ebc29996_51904cute1_E)
_ZN39_INTERNAL_0e0d7309_4_k_cu_ebc29996_51904cute1_E:
	.zero		1
	.type		_ZN39_INTERNAL_0e0d7309_4_k_cu_ebc29996_51904cuda3std3__45__cpo6cbeginE,@object
	.size		_ZN39_INTERNAL_0e0d7309_4_k_cu_ebc29996_51904cuda3std3__45__cpo6cbeginE,(_ZN39_INTERNAL_0e0d7309_4_k_cu_ebc29996_51904cuda3std3__48in_placeE - _ZN39_INTERNAL_0e0d7309_4_k_cu_ebc29996_51904cuda3std3__45__cpo6cbeginE)
_ZN39_INTERNAL_0e0d7309_4_k_cu_ebc29996_51904cuda3std3__45__cpo6cbeginE:
	.zero		1
	.type		_ZN39_INTERNAL_0e0d7309_4_k_cu_ebc29996_51904cuda3std3__48in_placeE,@object
	.size		_ZN39_INTERNAL_0e0d7309_4_k_cu_ebc29996_51904cuda3std3__48in_placeE,(_ZN39_INTERNAL_0e0d7309_4_k_cu_ebc29996_51904cuda3std6ranges3__45__cpo9iter_moveE - _ZN39_INTERNAL_0e0d7309_4_k_cu_ebc29996_51904cuda3std3__48in_placeE)
_ZN39_INTERNAL_0e0d7309_4_k_cu_ebc29996_51904cuda3std3__48in_placeE:
	.zero		1
	.type		_ZN39_INTERNAL_0e0d7309_4_k_cu_ebc29996_51904cuda3std6ranges3__45__cpo9iter_moveE,@object
	.size		_ZN39_INTERNAL_0e0d7309_4_k_cu_ebc29996_51904cuda3std6ranges3__45__cpo9iter_moveE,(_ZN39_INTERNAL_0e0d7309_4_k_cu_ebc29996_51904cuda3std3__45__cpo5beginE - _ZN39_INTERNAL_0e0d7309_4_k_cu_ebc29996_51904cuda3std6ranges3__45__cpo9iter_moveE)
_ZN39_INTERNAL_0e0d7309_4_k_cu_ebc29996_51904cuda3std6ranges3__45__cpo9iter_moveE:
	.zero		1
	.type		_ZN39_INTERNAL_0e0d7309_4_k_cu_ebc29996_51904cuda3std3__45__cpo5beginE,@object
	.size		_ZN39_INTERNAL_0e0d7309_4_k_cu_ebc29996_51904cuda3std3__45__cpo5beginE,(_ZN39_INTERNAL_0e0d7309_4_k_cu_ebc29996_51904cuda3std3__441_GLOBAL__N__0e0d7309_4_k_cu_ebc29996_51906ignoreE - _ZN39_INTERNAL_0e0d7309_4_k_cu_ebc29996_51904cuda3std3__45__cpo5beginE)
_ZN39_INTERNAL_0e0d7309_4_k_cu_ebc29996_51904cuda3std3__45__cpo5beginE:
	.zero		1
	.type		_ZN39_INTERNAL_0e0d7309_4_k_cu_ebc29996_51904cuda3std3__441_GLOBAL__N__0e0d7309_4_k_cu_ebc29996_51906ignoreE,@object
	.size		_ZN39_INTERNAL_0e0d7309_4_k_cu_ebc29996_51904cuda3std3__441_GLOBAL__N__0e0d7309_4_k_cu_ebc29996_51906ignoreE,(_ZN39_INTERNAL_0e0d7309_4_k_cu_ebc29996_51904cute7productE - _ZN39_INTERNAL_0e0d7309_4_k_cu_ebc29996_51904cuda3std3__441_GLOBAL__N__0e0d7309_4_k_cu_ebc29996_51906ignoreE)
_ZN39_INTERNAL_0e0d7309_4_k_cu_ebc29996_51904cuda3std3__441_GLOBAL__N__0e0d7309_4_k_cu_ebc29996_51906ignoreE:
	.zero		1
	.type		_ZN39_INTERNAL_0e0d7309_4_k_cu_ebc29996_51904cute7productE,@object
	.size		_ZN39_INTERNAL_0e0d7309_4_k_cu_ebc29996_51904cute7productE,(_ZN39_INTERNAL_0e0d7309_4_k_cu_ebc29996_51904cuda3std3__45__cpo3endE - _ZN39_INTERNAL_0e0d7309_4_k_cu_ebc29996_51904cute7productE)
_ZN39_INTERNAL_0e0d7309_4_k_cu_ebc29996_51904cute7productE:
	.zero		1
	.type		_ZN39_INTERNAL_0e0d7309_4_k_cu_ebc29996_51904cuda3std3__45__cpo3endE,@object
	.size		_ZN39_INTERNAL_0e0d7309_4_k_cu_ebc29996_51904cuda3std3__45__cpo3endE,(_ZN39_INTERNAL_0e0d7309_4_k_cu_ebc29996_51904cuda3std3__419piecewise_constructE - _ZN39_INTERNAL_0e0d7309_4_k_cu_ebc29996_51904cuda3std3__45__cpo3endE)
_ZN39_INTERNAL_0e0d7309_4_k_cu_ebc29996_51904cuda3std3__45__cpo3endE:
	.zero		1
	.type		_ZN39_INTERNAL_0e0d7309_4_k_cu_ebc29996_51904cuda3std3__419piecewise_constructE,@object
	.size		_ZN39_INTERNAL_0e0d7309_4_k_cu_ebc29996_51904cuda3std3__419piecewise_constructE,(_ZN39_INTERNAL_0e0d7309_4_k_cu_ebc29996_51904cuda3std3__45__cpo4cendE - _ZN39_INTERNAL_0e0d7309_4_k_cu_ebc29996_51904cuda3std3__419piecewise_constructE)
_ZN39_INTERNAL_0e0d7309_4_k_cu_ebc29996_51904cuda3std3__419piecewise_constructE:
	.zero		1
	.type		_ZN39_INTERNAL_0e0d7309_4_k_cu_ebc29996_51904cuda3std3__45__cpo4cendE,@object
	.size		_ZN39_INTERNAL_0e0d7309_4_k_cu_ebc29996_51904cuda3std3__45__cpo4cendE,(_ZN39_INTERNAL_0e0d7309_4_k_cu_ebc29996_51904cuda3std6ranges3__45__cpo4swapE - _ZN39_INTERNAL_0e0d7309_4_k_cu_ebc29996_51904cuda3std3__45__cpo4cendE)
_ZN39_INTERNAL_0e0d7309_4_k_cu_ebc29996_51904cuda3std3__45__cpo4cendE:
	.zero		1
	.type		_ZN39_INTERNAL_0e0d7309_4_k_cu_ebc29996_51904cuda3std6ranges3__45__cpo4swapE,@object
	.size		_ZN39_INTERNAL_0e0d7309_4_k_cu_ebc29996_51904cuda3std6ranges3__45__cpo4swapE,(.L_7 - _ZN39_INTERNAL_0e0d7309_4_k_cu_ebc29996_51904cuda3std6ranges3__45__cpo4swapE)
_ZN39_INTERNAL_0e0d7309_4_k_cu_ebc29996_51904cuda3std6ranges3__45__cpo4swapE:
	.zero		1
.L_7:


//--------------------- .nv.constant0._ZN7cutlass13device_kernelINS_4gemm6kernel13GemmUniversalIN4cute5tupleIJiiiiEEENS1_10collective13CollectiveMmaINS1_37MainloopSm90TmaGmmaWarpSpecializedFP8ILi3ENS5_IJNS4_1CILi2EEESB_NSA_ILi1EEEEEENS1_35KernelTmaWarpSpecializedCooperativeEEENS5_IJNSA_ILi256EEENSA_ILi128EEENSA_ILi32EEEEEENS_12float_e4m3_tENS5_IJlSC_lEEESK_SL_NS4_8TiledMMAINS4_8MMA_AtomIJNS4_4SM904GMMA31MMA_64x128x32_F32E4M3E4M3_SS_TNILNSP_7ScaleInE1ELSR_1EEEEEENS4_6LayoutINS5_IJSB_SC_SC_EEENS5_IJSC_NSA_ILi0EEESW_EEEEENS5_IJNS4_10UnderscoreESZ_SZ_EEEEENS4_23SM90_TMA_LOAD_MULTICASTENS4_14ComposedLayoutINS4_7SwizzleILi1ELi4ELi3EEENS4_18smem_ptr_flag_bitsILi8EEENSU_INS5_IJNSA_ILi8EEESI_EEENS5_IJSI_SC_EEEEEEEvNS4_8identityES12_S1C_vS1D_EENS_8epilogue10collective6detail29Sm90TmaWarpSpecializedAdapterINS1G_15DefaultEpilogueISK_SL_SL_NS1F_6thread17LinearCombinationISK_Li1EffLNS1K_9ScaleType4KindE0ELNS_15FloatRoundStyleE2ESK_EENS1_15EpilogueDefaultEEEEEvvEEEEvNT_6ParamsE --------------------------
	.section	.nv.constant0._ZN7cutlass13device_kernelINS_4gemm6kernel13GemmUniversalIN4cute5tupleIJiiiiEEENS1_10collective13CollectiveMmaINS1_37MainloopSm90TmaGmmaWarpSpecializedFP8ILi3ENS5_IJNS4_1CILi2EEESB_NSA_ILi1EEEEEENS1_35KernelTmaWarpSpecializedCooperativeEEENS5_IJNSA_ILi256EEENSA_ILi128EEENSA_ILi32EEEEEENS_12float_e4m3_tENS5_IJlSC_lEEESK_SL_NS4_8TiledMMAINS4_8MMA_AtomIJNS4_4SM904GMMA31MMA_64x128x32_F32E4M3E4M3_SS_TNILNSP_7ScaleInE1ELSR_1EEEEEENS4_6LayoutINS5_IJSB_SC_SC_EEENS5_IJSC_NSA_ILi0EEESW_EEEEENS5_IJNS4_10UnderscoreESZ_SZ_EEEEENS4_23SM90_TMA_LOAD_MULTICASTENS4_14ComposedLayoutINS4_7SwizzleILi1ELi4ELi3EEENS4_18smem_ptr_flag_bitsILi8EEENSU_INS5_IJNSA_ILi8EEESI_EEENS5_IJSI_SC_EEEEEEEvNS4_8identityES12_S1C_vS1D_EENS_8epilogue10collective6detail29Sm90TmaWarpSpecializedAdapterINS1G_15DefaultEpilogueISK_SL_SL_NS1F_6thread17LinearCombinationISK_Li1EffLNS1K_9ScaleType4KindE0ELNS_15FloatRoundStyleE2ESK_EENS1_15EpilogueDefaultEEEEEvvEEEEvNT_6ParamsE,"a",@progbits
	.sectionflags	@""
	.align	4
.nv.constant0._ZN7cutlass13device_kernelINS_4gemm6kernel13GemmUniversalIN4cute5tupleIJiiiiEEENS1_10collective13CollectiveMmaINS1_37MainloopSm90TmaGmmaWarpSpecializedFP8ILi3ENS5_IJNS4_1CILi2EEESB_NSA_ILi1EEEEEENS1_35KernelTmaWarpSpecializedCooperativeEEENS5_IJNSA_ILi256EEENSA_ILi128EEENSA_ILi32EEEEEENS_12float_e4m3_tENS5_IJlSC_lEEESK_SL_NS4_8TiledMMAINS4_8MMA_AtomIJNS4_4SM904GMMA31MMA_64x128x32_F32E4M3E4M3_SS_TNILNSP_7ScaleInE1ELSR_1EEEEEENS4_6LayoutINS5_IJSB_SC_SC_EEENS5_IJSC_NSA_ILi0EEESW_EEEEENS5_IJNS4_10UnderscoreESZ_SZ_EEEEENS4_23SM90_TMA_LOAD_MULTICASTENS4_14ComposedLayoutINS4_7SwizzleILi1ELi4ELi3EEENS4_18smem_ptr_flag_bitsILi8EEENSU_INS5_IJNSA_ILi8EEESI_EEENS5_IJSI_SC_EEEEEEEvNS4_8identityES12_S1C_vS1D_EENS_8epilogue10collective6detail29Sm90TmaWarpSpecializedAdapterINS1G_15DefaultEpilogueISK_SL_SL_NS1F_6thread17LinearCombinationISK_Li1EffLNS1K_9ScaleType4KindE0ELNS_15FloatRoundStyleE2ESK_EENS1_15EpilogueDefaultEEEEEvvEEEEvNT_6ParamsE:
	.zero		1664


//--------------------- SYMBOLS --------------------------

	.type		.nv.reservedSmem.offset0,@object
	.size		.nv.reservedSmem.offset0,0x4
